// auto-generated by cutlass_sweep.gemm — config: {"arch": "sm_90", "cluster_m": 1, "cluster_n": 2, "dtype": "e4m3", "stages": 5, "tile_k": 32, "tile_m": 256, "tile_n": 64}
#include "cutlass/cutlass.h"
#include "cutlass/gemm/collective/collective_builder.hpp"
#include "cutlass/gemm/device/gemm_universal_adapter.h"
#include "cutlass/gemm/kernel/gemm_universal.hpp"
#include "cutlass/epilogue/collective/collective_builder.hpp"

using ElemA = cutlass::float_e4m3_t;
using ElemB = cutlass::float_e4m3_t;
using ElemCD = cutlass::float_e4m3_t;
using Acc  = float;
using TileShape    = cute::Shape<cute::_256, cute::_64, cute::_32>;
using ClusterShape = cute::Shape<cute::_1, cute::_2, cute::_1>;

using CollectiveEpilogue = typename cutlass::epilogue::collective::CollectiveBuilder<
    cutlass::arch::Sm90, cutlass::arch::OpClassTensorOp,
    TileShape, ClusterShape,
    cutlass::epilogue::collective::EpilogueTileAuto,
    Acc, Acc,
    ElemCD, cutlass::layout::RowMajor, 128 / cutlass::sizeof_bits<ElemCD>::value,
    ElemCD, cutlass::layout::RowMajor, 128 / cutlass::sizeof_bits<ElemCD>::value,
    cutlass::epilogue::collective::EpilogueScheduleAuto
  >::CollectiveOp;

using CollectiveMainloop = typename cutlass::gemm::collective::CollectiveBuilder<
    cutlass::arch::Sm90, cutlass::arch::OpClassTensorOp,
    ElemA, cutlass::layout::RowMajor, 128 / cutlass::sizeof_bits<ElemA>::value,
    ElemB, cutlass::layout::ColumnMajor, 128 / cutlass::sizeof_bits<ElemB>::value,
    Acc,
    TileShape, ClusterShape,
    cutlass::gemm::collective::StageCount<5>,
    cutlass::gemm::collective::KernelScheduleAuto
  >::CollectiveOp;

using GemmKernel = cutlass::gemm::kernel::GemmUniversal<
    cute::Shape<int,int,int,int>,
    CollectiveMainloop,
    CollectiveEpilogue
>;
using Gemm = cutlass::gemm::device::GemmUniversalAdapter<GemmKernel>;

// Force the device kernel symbol into the cubin without needing a host main.
auto* _anchor = &cutlass::device_kernel<GemmKernel>;


// ===== COMPILED SASS (sm_90a) =====

	.target	sm_90a

	.elftype	@"ET_EXEC"


//--------------------- .note.nv.tkinfo           --------------------------
	.section	.note.nv.tkinfo,"",@"SHT_NOTE"
	.sectionflags	@"SHF_NOTE_NV_TKINFO"
	.tkinfo
        /*0018*/ 	.word	0x00000002
        /*0030*/ 	.string	""
        /*0030*/ 	.string	"ptxas"
        /*0030*/ 	.string	"Cuda compilation tools, release 13.0, V13.0.88"
        /*0030*/ 	.string	"Build cuda_13.0.r13.0/compiler.36424714_0"
        /*0030*/ 	.string	"-arch sm_90a -m 64 "



//--------------------- .note.nv.cuinfo           --------------------------
	.section	.note.nv.cuinfo,"",@"SHT_NOTE"
	.sectionflags	@"SHF_NOTE_NV_CUINFO"
        /*0018*/ 	.short	0x0002
        /*001a*/ 	.short	0x005a
        /*001c*/ 	.short	0x0082
	.zero		2


//--------------------- .nv.info                  --------------------------
	.section	.nv.info,"",@"SHT_CUDA_INFO"
	.align	4


	//----- nvinfo : EIATTR_REGCOUNT
	.align		4
        /*0000*/ 	.byte	0x04, 0x2f
        /*0002*/ 	.short	(.L_12 - .L_11)
	.align		4
.L_11:
        /*0004*/ 	.word	index@(_ZN7cutlass13device_kernelINS_4gemm6kernel13GemmUniversalIN4cute5tupleIJiiiiEEENS1_10collective13CollectiveMmaINS1_37MainloopSm90TmaGmmaWarpSpecializedFP8ILi5ENS5_IJNS4_1CILi1EEENSA_ILi2EEESB_EEENS1_35KernelTmaWarpSpecializedCooperativeEEENS5_IJNSA_ILi256EEENSA_ILi64EEENSA_ILi32EEEEEENS_12float_e4m3_tENS5_IJlSB_lEEESK_SL_NS4_8TiledMMAINS4_8MMA_AtomIJNS4_4SM904GMMA30MMA_64x64x32_F32E4M3E4M3_SS_TNILNSP_7ScaleInE1ELSR_1EEEEEENS4_6LayoutINS5_IJSC_SB_SB_EEENS5_IJSB_NSA_ILi0EEESW_EEEEENS5_IJNS4_10UnderscoreESZ_SZ_EEEEENS4_23SM90_TMA_LOAD_MULTICASTENS4_14ComposedLayoutINS4_7SwizzleILi1ELi4ELi3EEENS4_18smem_ptr_flag_bitsILi8EEENSU_INS5_IJNSA_ILi8EEESI_EEENS5_IJSI_SB_EEEEEEEvNS4_8identityENS4_13SM90_TMA_LOADES1C_vS1D_EENS_8epilogue10collective6detail29Sm90TmaWarpSpecializedAdapterINS1H_15DefaultEpilogueISK_SL_SL_NS1G_6thread17LinearCombinationISK_Li1EffLNS1L_9ScaleType4KindE0ELNS_15FloatRoundStyleE2ESK_EENS1_15EpilogueDefaultEEEEEvvEEEEvNT_6ParamsE)
        /*0008*/ 	.word	0x000000a8


	//----- nvinfo : EIATTR_FRAME_SIZE
	.align		4
.L_12:
        /*000c*/ 	.byte	0x04, 0x11
        /*000e*/ 	.short	(.L_14 - .L_13)
	.align		4
.L_13:
        /*0010*/ 	.word	index@(_ZN7cutlass13device_kernelINS_4gemm6kernel13GemmUniversalIN4cute5tupleIJiiiiEEENS1_10collective13CollectiveMmaINS1_37MainloopSm90TmaGmmaWarpSpecializedFP8ILi5ENS5_IJNS4_1CILi1EEENSA_ILi2EEESB_EEENS1_35KernelTmaWarpSpecializedCooperativeEEENS5_IJNSA_ILi256EEENSA_ILi64EEENSA_ILi32EEEEEENS_12float_e4m3_tENS5_IJlSB_lEEESK_SL_NS4_8TiledMMAINS4_8MMA_AtomIJNS4_4SM904GMMA30MMA_64x64x32_F32E4M3E4M3_SS_TNILNSP_7ScaleInE1ELSR_1EEEEEENS4_6LayoutINS5_IJSC_SB_SB_EEENS5_IJSB_NSA_ILi0EEESW_EEEEENS5_IJNS4_10UnderscoreESZ_SZ_EEEEENS4_23SM90_TMA_LOAD_MULTICASTENS4_14ComposedLayoutINS4_7SwizzleILi1ELi4ELi3EEENS4_18smem_ptr_flag_bitsILi8EEENSU_INS5_IJNSA_ILi8EEESI_EEENS5_IJSI_SB_EEEEEEEvNS4_8identityENS4_13SM90_TMA_LOADES1C_vS1D_EENS_8epilogue10collective6detail29Sm90TmaWarpSpecializedAdapterINS1H_15DefaultEpilogueISK_SL_SL_NS1G_6thread17LinearCombinationISK_Li1EffLNS1L_9ScaleType4KindE0ELNS_15FloatRoundStyleE2ESK_EENS1_15EpilogueDefaultEEEEEvvEEEEvNT_6ParamsE)
        /*0014*/ 	.word	0x00000000


	//----- nvinfo : EIATTR_MIN_STACK_SIZE
	.align		4
.L_14:
        /*0018*/ 	.byte	0x04, 0x12
        /*001a*/ 	.short	(.L_16 - .L_15)
	.align		4
.L_15:
        /*001c*/ 	.word	index@(_ZN7cutlass13device_kernelINS_4gemm6kernel13GemmUniversalIN4cute5tupleIJiiiiEEENS1_10collective13CollectiveMmaINS1_37MainloopSm90TmaGmmaWarpSpecializedFP8ILi5ENS5_IJNS4_1CILi1EEENSA_ILi2EEESB_EEENS1_35KernelTmaWarpSpecializedCooperativeEEENS5_IJNSA_ILi256EEENSA_ILi64EEENSA_ILi32EEEEEENS_12float_e4m3_tENS5_IJlSB_lEEESK_SL_NS4_8TiledMMAINS4_8MMA_AtomIJNS4_4SM904GMMA30MMA_64x64x32_F32E4M3E4M3_SS_TNILNSP_7ScaleInE1ELSR_1EEEEEENS4_6LayoutINS5_IJSC_SB_SB_EEENS5_IJSB_NSA_ILi0EEESW_EEEEENS5_IJNS4_10UnderscoreESZ_SZ_EEEEENS4_23SM90_TMA_LOAD_MULTICASTENS4_14ComposedLayoutINS4_7SwizzleILi1ELi4ELi3EEENS4_18smem_ptr_flag_bitsILi8EEENSU_INS5_IJNSA_ILi8EEESI_EEENS5_IJSI_SB_EEEEEEEvNS4_8identityENS4_13SM90_TMA_LOADES1C_vS1D_EENS_8epilogue10collective6detail29Sm90TmaWarpSpecializedAdapterINS1H_15DefaultEpilogueISK_SL_SL_NS1G_6thread17LinearCombinationISK_Li1EffLNS1L_9ScaleType4KindE0ELNS_15FloatRoundStyleE2ESK_EENS1_15EpilogueDefaultEEEEEvvEEEEvNT_6ParamsE)
        /*0020*/ 	.word	0x00000000
.L_16:


//--------------------- .nv.compat                --------------------------
	.section	.nv.compat,"",@"SHT_CUDA_COMPAT_INFO"
	.align	4
        /*0000*/ 	.byte	0x02, 0x09, 0x01, 0x00, 0x02, 0x02, 0x04, 0x00, 0x02, 0x05, 0x05, 0x00, 0x03, 0x07, 0x01, 0x01
        /*0010*/ 	.byte	0x02, 0x03, 0x01, 0x00, 0x02, 0x06, 0x01, 0x00, 0x04, 0x0b, 0x08, 0x00, 0x00, 0x00, 0x00, 0x00
        /*0020*/ 	.byte	0x00, 0x00, 0x00, 0x00


//--------------------- .nv.info._ZN7cutlass13device_kernelINS_4gemm6kernel13GemmUniversalIN4cute5tupleIJiiiiEEENS1_10collective13CollectiveMmaINS1_37MainloopSm90TmaGmmaWarpSpecializedFP8ILi5ENS5_IJNS4_1CILi1EEENSA_ILi2EEESB_EEENS1_35KernelTmaWarpSpecializedCooperativeEEENS5_IJNSA_ILi256EEENSA_ILi64EEENSA_ILi32EEEEEENS_12float_e4m3_tENS5_IJlSB_lEEESK_SL_NS4_8TiledMMAINS4_8MMA_AtomIJNS4_4SM904GMMA30MMA_64x64x32_F32E4M3E4M3_SS_TNILNSP_7ScaleInE1ELSR_1EEEEEENS4_6LayoutINS5_IJSC_SB_SB_EEENS5_IJSB_NSA_ILi0EEESW_EEEEENS5_IJNS4_10UnderscoreESZ_SZ_EEEEENS4_23SM90_TMA_LOAD_MULTICASTENS4_14ComposedLayoutINS4_7SwizzleILi1ELi4ELi3EEENS4_18smem_ptr_flag_bitsILi8EEENSU_INS5_IJNSA_ILi8EEESI_EEENS5_IJSI_SB_EEEEEEEvNS4_8identityENS4_13SM90_TMA_LOADES1C_vS1D_EENS_8epilogue10collective6detail29Sm90TmaWarpSpecializedAdapterINS1H_15DefaultEpilogueISK_SL_SL_NS1G_6thread17LinearCombinationISK_Li1EffLNS1L_9ScaleType4KindE0ELNS_15FloatRoundStyleE2ESK_EENS1_15EpilogueDefaultEEEEEvvEEEEvNT_6ParamsE --------------------------
	.section	.nv.info._ZN7cutlass13device_kernelINS_4gemm6kernel13GemmUniversalIN4cute5tupleIJiiiiEEENS1_10collective13CollectiveMmaINS1_37MainloopSm90TmaGmmaWarpSpecializedFP8ILi5ENS5_IJNS4_1CILi1EEENSA_ILi2EEESB_EEENS1_35KernelTmaWarpSpecializedCooperativeEEENS5_IJNSA_ILi256EEENSA_ILi64EEENSA_ILi32EEEEEENS_12float_e4m3_tENS5_IJlSB_lEEESK_SL_NS4_8TiledMMAINS4_8MMA_AtomIJNS4_4SM904GMMA30MMA_64x64x32_F32E4M3E4M3_SS_TNILNSP_7ScaleInE1ELSR_1EEEEEENS4_6LayoutINS5_IJSC_SB_SB_EEENS5_IJSB_NSA_ILi0EEESW_EEEEENS5_IJNS4_10UnderscoreESZ_SZ_EEEEENS4_23SM90_TMA_LOAD_MULTICASTENS4_14ComposedLayoutINS4_7SwizzleILi1ELi4ELi3EEENS4_18smem_ptr_flag_bitsILi8EEENSU_INS5_IJNSA_ILi8EEESI_EEENS5_IJSI_SB_EEEEEEEvNS4_8identityENS4_13SM90_TMA_LOADES1C_vS1D_EENS_8epilogue10collective6detail29Sm90TmaWarpSpecializedAdapterINS1H_15DefaultEpilogueISK_SL_SL_NS1G_6thread17LinearCombinationISK_Li1EffLNS1L_9ScaleType4KindE0ELNS_15FloatRoundStyleE2ESK_EENS1_15EpilogueDefaultEEEEEvvEEEEvNT_6ParamsE,"",@"SHT_CUDA_INFO"
	.sectionflags	@""
	.align	4


	//----- nvinfo : EIATTR_CUDA_API_VERSION
	.align		4
        /*0000*/ 	.byte	0x04, 0x37
        /*0002*/ 	.short	(.L_18 - .L_17)
.L_17:
        /*0004*/ 	.word	0x00000082


	//----- nvinfo : EIATTR_KPARAM_INFO
	.align		4
.L_18:
        /*0008*/ 	.byte	0x04, 0x17
        /*000a*/ 	.short	(.L_20 - .L_19)
.L_19:
        /*000c*/ 	.word	0x00000000
        /*0010*/ 	.short	0x0000
        /*0012*/ 	.short	0x0070
        /*0014*/ 	.byte	0x00, 0xf0, 0x01, 0x10


	//----- nvinfo : EIATTR_SPARSE_MMA_MASK
	.align		4
.L_20:
        /*0018*/ 	.byte	0x03, 0x50
        /*001a*/ 	.short	0x0000


	//----- nvinfo : EIATTR_MAXREG_COUNT
	.align		4
        /*001c*/ 	.byte	0x03, 0x1b
        /*001e*/ 	.short	0x00a8


	//----- nvinfo : EIATTR_NUM_BARRIERS
	.align		4
        /*0020*/ 	.byte	0x02, 0x4c
        /*0022*/ 	.byte	0x01
	.zero		1


	//----- nvinfo : EIATTR_MERCURY_ISA_VERSION
	.align		4
        /*0024*/ 	.byte	0x03, 0x5f
        /*0026*/ 	.short	0x0101


	//----- nvinfo : EIATTR_INT_WARP_WIDE_INSTR_OFFSETS
	.align		4
        /*0028*/ 	.byte	0x04, 0x31
        /*002a*/ 	.short	(.L_22 - .L_21)


	//   ....[0]....
.L_21:
        /*002c*/ 	.word	0x00000460


	//   ....[1]....
        /*0030*/ 	.word	0x00000480


	//   ....[2]....
        /*0034*/ 	.word	0x00000650


	//----- nvinfo : EIATTR_COOP_GROUP_MASK_REGIDS
	.align		4
.L_22:
        /*0038*/ 	.byte	0x04, 0x29
        /*003a*/ 	.short	(.L_24 - .L_23)


	//   ....[0]....
.L_23:
        /*003c*/ 	.word	0xffffffff


	//   ....[1]....
        /*0040*/ 	.word	0xffffffff


	//   ....[2]....
        /*0044*/ 	.word	0xffffffff


	//   ....[3]....
        /*0048*/ 	.word	0xffffffff


	//   ....[4]....
        /*004c*/ 	.word	0xffffffff


	//   ....[5]....
        /*0050*/ 	.word	0xffffffff


	//----- nvinfo : EIATTR_COOP_GROUP_INSTR_OFFSETS
	.align		4
.L_24:
        /*0054*/ 	.byte	0x04, 0x28
        /*0056*/ 	.short	(.L_26 - .L_25)


	//   ....[0]....
.L_25:
        /*0058*/ 	.word	0x00000060


	//   ....[1]....
        /*005c*/ 	.word	0x00000070


	//   ....[2]....
        /*0060*/ 	.word	0x00000130


	//   ....[3]....
        /*0064*/ 	.word	0x000002e0


	//   ....[4]....
        /*0068*/ 	.word	0x00000790


	//   ....[5]....
        /*006c*/ 	.word	0x00001210


	//----- nvinfo : EIATTR_REG_RECONFIG
	.align		4
.L_26:
        /*0070*/ 	.byte	0x01, 0x54
	.zero		2


	//----- nvinfo : EIATTR_MBARRIER_INSTR_OFFSETS
	.align		4
        /*0074*/ 	.byte	0x04, 0x39
        /*0076*/ 	.short	(.L_28 - .L_27)


	//   ....[0]....
.L_27:
        /*0078*/ 	.word	0x00000230
        /*007c*/ 	.word	0x000000ff
        /*0080*/ 	.word	0x00000000
        /*0084*/ 	.short	0x0100
        /*0086*/ 	.byte	0x08
	.zero		1


	//   ....[1]....
        /*0088*/ 	.word	0x00000240
        /*008c*/ 	.word	0x000000ff
        /*0090*/ 	.word	0x00000028
        /*0094*/ 	.short	0x0100
        /*0096*/ 	.byte	0x08
	.zero		1


	//   ....[2]....
        /*0098*/ 	.word	0x00000250
        /*009c*/ 	.word	0x000000ff
        /*00a0*/ 	.word	0x00000008
        /*00a4*/ 	.short	0x0100
        /*00a6*/ 	.byte	0x08
	.zero		1


	//   ....[3]....
        /*00a8*/ 	.word	0x00000260
        /*00ac*/ 	.word	0x000000ff
        /*00b0*/ 	.word	0x00000030
        /*00b4*/ 	.short	0x0100
        /*00b6*/ 	.byte	0x08
	.zero		1


	//   ....[4]....
        /*00b8*/ 	.word	0x00000270
        /*00bc*/ 	.word	0x000000ff
        /*00c0*/ 	.word	0x00000010
        /*00c4*/ 	.short	0x0100
        /*00c6*/ 	.byte	0x08
	.zero		1


	//   ....[5]....
        /*00c8*/ 	.word	0x00000280
        /*00cc*/ 	.word	0x000000ff
        /*00d0*/ 	.word	0x00000038
        /*00d4*/ 	.short	0x0100
        /*00d6*/ 	.byte	0x08
	.zero		1


	//   ....[6]....
        /*00d8*/ 	.word	0x00000290
        /*00dc*/ 	.word	0x000000ff
        /*00e0*/ 	.word	0x00000018
        /*00e4*/ 	.short	0x0100
        /*00e6*/ 	.byte	0x08
	.zero		1


	//   ....[7]....
        /*00e8*/ 	.word	0x000002a0
        /*00ec*/ 	.word	0x000000ff
        /*00f0*/ 	.word	0x00000040
        /*00f4*/ 	.short	0x0100
        /*00f6*/ 	.byte	0x08
	.zero		1


	//   ....[8]....
        /*00f8*/ 	.word	0x000002b0
        /*00fc*/ 	.word	0x000000ff
        /*0100*/ 	.word	0x00000020
        /*0104*/ 	.short	0x0100
        /*0106*/ 	.byte	0x08
	.zero		1


	//   ....[9]....
        /*0108*/ 	.word	0x000002c0
        /*010c*/ 	.word	0x000000ff
        /*0110*/ 	.word	0x00000048
        /*0114*/ 	.short	0x0100
        /*0116*/ 	.byte	0x08
	.zero		1


	//   ....[10]....
        /*0118*/ 	.word	0x000006f0
        /*011c*/ 	.word	0x000000ff
        /*0120*/ 	.word	0x00000060
        /*0124*/ 	.short	0x0100
        /*0126*/ 	.byte	0x06
	.zero		1


	//   ....[11]....
        /*0128*/ 	.word	0x00000740
        /*012c*/ 	.word	0x000000ff
        /*0130*/ 	.word	0x00000068
        /*0134*/ 	.short	0x0100
        /*0136*/ 	.byte	0x06
	.zero		1


	//   ....[12]....
        /*0138*/ 	.word	0x00001730
        /*013c*/ 	.word	0x000000ff
        /*0140*/ 	.word	0x00000000
        /*0144*/ 	.short	0x010a
        /*0146*/ 	.byte	0x07
	.zero		1


	//   ....[13]....
        /*0148*/ 	.word	0x00001790
        /*014c*/ 	.word	0x000000ff
        /*0150*/ 	.word	0x00000000
        /*0154*/ 	.short	0x010a
        /*0156*/ 	.byte	0x07
	.zero		1


	//   ....[14]....
        /*0158*/ 	.word	0x00002090
        /*015c*/ 	.word	0x000000ff
        /*0160*/ 	.word	0x00000000
        /*0164*/ 	.short	0x010a
        /*0166*/ 	.byte	0x0c
	.zero		1


	//   ....[15]....
        /*0168*/ 	.word	0x000020d0
        /*016c*/ 	.word	0x000000ff
        /*0170*/ 	.word	0x00000000
        /*0174*/ 	.short	0x010a
        /*0176*/ 	.byte	0x0c
	.zero		1


	//   ....[16]....
        /*0178*/ 	.word	0x000026f0
        /*017c*/ 	.word	0x0000000e
        /*0180*/ 	.word	0x00000000
        /*0184*/ 	.short	0x0101
        /*0186*/ 	.byte	0x3f
	.zero		1


	//   ....[17]....
        /*0188*/ 	.word	0x00002d70
        /*018c*/ 	.word	0x0000000b
        /*0190*/ 	.word	0x00000000
        /*0194*/ 	.short	0x0101
        /*0196*/ 	.byte	0x3f
	.zero		1


	//   ....[18]....
        /*0198*/ 	.word	0x000087f0
        /*019c*/ 	.word	0x00000012
        /*01a0*/ 	.word	0x00000028
        /*01a4*/ 	.short	0x010a
        /*01a6*/ 	.byte	0x3f
	.zero		1


	//   ....[19]....
        /*01a8*/ 	.word	0x00008b70
        /*01ac*/ 	.word	0x00000008
        /*01b0*/ 	.word	0x00000068
        /*01b4*/ 	.short	0x0101
        /*01b6*/ 	.byte	0x3f
	.zero		1


	//   ....[20]....
        /*01b8*/ 	.word	0x00009290
        /*01bc*/ 	.word	0x00000006
        /*01c0*/ 	.word	0x00000000
        /*01c4*/ 	.short	0x010a
        /*01c6*/ 	.byte	0x3f
	.zero		1


	//   ....[21]....
        /*01c8*/ 	.word	0x00009310
        /*01cc*/ 	.word	0x00000007
        /*01d0*/ 	.word	0x00000000
        /*01d4*/ 	.short	0x010a
        /*01d6*/ 	.byte	0x3f
	.zero		1


	//   ....[22]....
        /*01d8*/ 	.word	0x000093a0
        /*01dc*/ 	.word	0x0000000a
        /*01e0*/ 	.word	0x00000000
        /*01e4*/ 	.short	0x010a
        /*01e6*/ 	.byte	0x3f
	.zero		1


	//   ....[23]....
        /*01e8*/ 	.word	0x00009430
        /*01ec*/ 	.word	0x0000000b
        /*01f0*/ 	.word	0x00000000
        /*01f4*/ 	.short	0x010a
        /*01f6*/ 	.byte	0x3f
	.zero		1


	//   ....[24]....
        /*01f8*/ 	.word	0x000094c0
        /*01fc*/ 	.word	0x00000003
        /*0200*/ 	.word	0x00000000
        /*0204*/ 	.short	0x010a
        /*0206*/ 	.byte	0x3f
	.zero		1


	//   ....[25]....
        /*0208*/ 	.word	0x00009530
        /*020c*/ 	.word	0x0000000c
        /*0210*/ 	.word	0x00000000
        /*0214*/ 	.short	0x010a
        /*0216*/ 	.byte	0x3f
	.zero		1


	//   ....[26]....
        /*0218*/ 	.word	0x00009590
        /*021c*/ 	.word	0x0000000e
        /*0220*/ 	.word	0x00000000
        /*0224*/ 	.short	0x010a
        /*0226*/ 	.byte	0x3f
	.zero		1


	//   ....[27]....
        /*0228*/ 	.word	0x00009660
        /*022c*/ 	.word	0x00000012
        /*0230*/ 	.word	0x00000028
        /*0234*/ 	.short	0x010a
        /*0236*/ 	.byte	0x3f
	.zero		1


	//   ....[28]....
        /*0238*/ 	.word	0x00009730
        /*023c*/ 	.word	0x00000006
        /*0240*/ 	.word	0x00000000
        /*0244*/ 	.short	0x010a
        /*0246*/ 	.byte	0x3f
	.zero		1


	//   ....[29]....
        /*0248*/ 	.word	0x00009780
        /*024c*/ 	.word	0x00000007
        /*0250*/ 	.word	0x00000000
        /*0254*/ 	.short	0x010a
        /*0256*/ 	.byte	0x3f
	.zero		1


	//   ....[30]....
        /*0258*/ 	.word	0x000097d0
        /*025c*/ 	.word	0x0000000a
        /*0260*/ 	.word	0x00000000
        /*0264*/ 	.short	0x010a
        /*0266*/ 	.byte	0x3f
	.zero		1


	//   ....[31]....
        /*0268*/ 	.word	0x00009820
        /*026c*/ 	.word	0x0000000b
        /*0270*/ 	.word	0x00000000
        /*0274*/ 	.short	0x010a
        /*0276*/ 	.byte	0x3f
	.zero		1


	//----- nvinfo : EIATTR_NUM_MBARRIERS
	.align		4
.L_28:
        /*0278*/ 	.byte	0x03, 0x38
        /*027a*/ 	.short	0x000c


	//----- nvinfo : EIATTR_EXIT_INSTR_OFFSETS
	.align		4
        /*027c*/ 	.byte	0x04, 0x1c
        /*027e*/ 	.short	(.L_30 - .L_29)


	//   ....[0]....
.L_29:
        /*0280*/ 	.word	0x000008f0


	//   ....[1]....
        /*0284*/ 	.word	0x000010e0


	//   ....[2]....
        /*0288*/ 	.word	0x00007f10


	//   ....[3]....
        /*028c*/ 	.word	0x00008470


	//   ....[4]....
        /*0290*/ 	.word	0x00009510


	//----- nvinfo : EIATTR_MAX_THREADS
	.align		4
.L_30:
        /*0294*/ 	.byte	0x04, 0x05
        /*0296*/ 	.short	(.L_32 - .L_31)
.L_31:
        /*0298*/ 	.word	0x00000180
        /*029c*/ 	.word	0x00000001
        /*02a0*/ 	.word	0x00000001


	//----- nvinfo : EIATTR_CRS_STACK_SIZE
	.align		4
.L_32:
        /*02a4*/ 	.byte	0x04, 0x1e
        /*02a6*/ 	.short	(.L_34 - .L_33)
.L_33:
        /*02a8*/ 	.word	0x00000000


	//----- nvinfo : EIATTR_CBANK_PARAM_SIZE
	.align		4
.L_34:
        /*02ac*/ 	.byte	0x03, 0x19
        /*02ae*/ 	.short	0x0470


	//----- nvinfo : EIATTR_PARAM_CBANK
	.align		4
        /*02b0*/ 	.byte	0x04, 0x0a
        /*02b2*/ 	.short	(.L_36 - .L_35)
	.align		4
.L_35:
        /*02b4*/ 	.word	index@(.nv.constant0._ZN7cutlass13device_kernelINS_4gemm6kernel13GemmUniversalIN4cute5tupleIJiiiiEEENS1_10collective13CollectiveMmaINS1_37MainloopSm90TmaGmmaWarpSpecializedFP8ILi5ENS5_IJNS4_1CILi1EEENSA_ILi2EEESB_EEENS1_35KernelTmaWarpSpecializedCooperativeEEENS5_IJNSA_ILi256EEENSA_ILi64EEENSA_ILi32EEEEEENS_12float_e4m3_tENS5_IJlSB_lEEESK_SL_NS4_8TiledMMAINS4_8MMA_AtomIJNS4_4SM904GMMA30MMA_64x64x32_F32E4M3E4M3_SS_TNILNSP_7ScaleInE1ELSR_1EEEEEENS4_6LayoutINS5_IJSC_SB_SB_EEENS5_IJSB_NSA_ILi0EEESW_EEEEENS5_IJNS4_10UnderscoreESZ_SZ_EEEEENS4_23SM90_TMA_LOAD_MULTICASTENS4_14ComposedLayoutINS4_7SwizzleILi1ELi4ELi3EEENS4_18smem_ptr_flag_bitsILi8EEENSU_INS5_IJNSA_ILi8EEESI_EEENS5_IJSI_SB_EEEEEEEvNS4_8identityENS4_13SM90_TMA_LOADES1C_vS1D_EENS_8epilogue10collective6detail29Sm90TmaWarpSpecializedAdapterINS1H_15DefaultEpilogueISK_SL_SL_NS1G_6thread17LinearCombinationISK_Li1EffLNS1L_9ScaleType4KindE0ELNS_15FloatRoundStyleE2ESK_EENS1_15EpilogueDefaultEEEEEvvEEEEvNT_6ParamsE)
        /*02b8*/ 	.short	0x0210
        /*02ba*/ 	.short	0x0470


	//----- nvinfo : EIATTR_SW_WAR
	.align		4
.L_36:
        /*02bc*/ 	.byte	0x04, 0x36
        /*02be*/ 	.short	(.L_38 - .L_37)
.L_37:
        /*02c0*/ 	.word	0x00000008
.L_38:


//--------------------- .nv.callgraph             --------------------------
	.section	.nv.callgraph,"",@"SHT_CUDA_CALLGRAPH"
	.align	4
	.sectionentsize	8
	.align		4
        /*0000*/ 	.word	0x00000000
	.align		4
        /*0004*/ 	.word	0xffffffff
	.align		4
        /*0008*/ 	.word	0x00000000
	.align		4
        /*000c*/ 	.word	0xfffffffe
	.align		4
        /*0010*/ 	.word	0x00000000
	.align		4
        /*0014*/ 	.word	0xfffffffd
	.align		4
        /*0018*/ 	.word	0x00000000
	.align		4
        /*001c*/ 	.word	0xfffffffc


//--------------------- .nv.constant4             --------------------------
	.section	.nv.constant4,"a",@progbits
	.align	8
	.align		8
.nv.constant4:
        /*0000*/ 	.dword	_ZN39_INTERNAL_ccbd0d26_4_k_cu_359644c3_47124cuda3std3__45__cpo5beginE
	.align		8
        /*0008*/ 	.dword	_ZN39_INTERNAL_ccbd0d26_4_k_cu_359644c3_47124cuda3std3__45__cpo3endE
	.align		8
        /*0010*/ 	.dword	_ZN39_INTERNAL_ccbd0d26_4_k_cu_359644c3_47124cuda3std3__45__cpo6cbeginE
	.align		8
        /*0018*/ 	.dword	_ZN39_INTERNAL_ccbd0d26_4_k_cu_359644c3_47124cuda3std3__45__cpo4cendE
	.align		8
        /*0020*/ 	.dword	_ZN39_INTERNAL_ccbd0d26_4_k_cu_359644c3_47124cuda3std3__441_GLOBAL__N__ccbd0d26_4_k_cu_359644c3_47126ignoreE
	.align		8
        /*0028*/ 	.dword	_ZN39_INTERNAL_ccbd0d26_4_k_cu_359644c3_47124cuda3std3__419piecewise_constructE
	.align		8
        /*0030*/ 	.dword	_ZN39_INTERNAL_ccbd0d26_4_k_cu_359644c3_47124cuda3std3__48in_placeE
	.align		8
        /*0038*/ 	.dword	_ZN39_INTERNAL_ccbd0d26_4_k_cu_359644c3_47124cuda3std6ranges3__45__cpo4swapE
	.align		8
        /*0040*/ 	.dword	_ZN39_INTERNAL_ccbd0d26_4_k_cu_359644c3_47124cuda3std6ranges3__45__cpo9iter_moveE
	.align		8
        /*0048*/ 	.dword	_ZN39_INTERNAL_ccbd0d26_4_k_cu_359644c3_47124cute7productE
	.align		8
        /*0050*/ 	.dword	_ZN39_INTERNAL_ccbd0d26_4_k_cu_359644c3_47124cute1_E


//--------------------- .text._ZN7cutlass13device_kernelINS_4gemm6kernel13GemmUniversalIN4cute5tupleIJiiiiEEENS1_10collective13CollectiveMmaINS1_37MainloopSm90TmaGmmaWarpSpecializedFP8ILi5ENS5_IJNS4_1CILi1EEENSA_ILi2EEESB_EEENS1_35KernelTmaWarpSpecializedCooperativeEEENS5_IJNSA_ILi256EEENSA_ILi64EEENSA_ILi32EEEEEENS_12float_e4m3_tENS5_IJlSB_lEEESK_SL_NS4_8TiledMMAINS4_8MMA_AtomIJNS4_4SM904GMMA30MMA_64x64x32_F32E4M3E4M3_SS_TNILNSP_7ScaleInE1ELSR_1EEEEEENS4_6LayoutINS5_IJSC_SB_SB_EEENS5_IJSB_NSA_ILi0EEESW_EEEEENS5_IJNS4_10UnderscoreESZ_SZ_EEEEENS4_23SM90_TMA_LOAD_MULTICASTENS4_14ComposedLayoutINS4_7SwizzleILi1ELi4ELi3EEENS4_18smem_ptr_flag_bitsILi8EEENSU_INS5_IJNSA_ILi8EEESI_EEENS5_IJSI_SB_EEEEEEEvNS4_8identityENS4_13SM90_TMA_LOADES1C_vS1D_EENS_8epilogue10collective6detail29Sm90TmaWarpSpecializedAdapterINS1H_15DefaultEpilogueISK_SL_SL_NS1G_6thread17LinearCombinationISK_Li1EffLNS1L_9ScaleType4KindE0ELNS_15FloatRoundStyleE2ESK_EENS1_15EpilogueDefaultEEEEEvvEEEEvNT_6ParamsE --------------------------
	.section	.text._ZN7cutlass13device_kernelINS_4gemm6kernel13GemmUniversalIN4cute5tupleIJiiiiEEENS1_10collective13CollectiveMmaINS1_37MainloopSm90TmaGmmaWarpSpecializedFP8ILi5ENS5_IJNS4_1CILi1EEENSA_ILi2EEESB_EEENS1_35KernelTmaWarpSpecializedCooperativeEEENS5_IJNSA_ILi256EEENSA_ILi64EEENSA_ILi32EEEEEENS_12float_e4m3_tENS5_IJlSB_lEEESK_SL_NS4_8TiledMMAINS4_8MMA_AtomIJNS4_4SM904GMMA30MMA_64x64x32_F32E4M3E4M3_SS_TNILNSP_7ScaleInE1ELSR_1EEEEEENS4_6LayoutINS5_IJSC_SB_SB_EEENS5_IJSB_NSA_ILi0EEESW_EEEEENS5_IJNS4_10UnderscoreESZ_SZ_EEEEENS4_23SM90_TMA_LOAD_MULTICASTENS4_14ComposedLayoutINS4_7SwizzleILi1ELi4ELi3EEENS4_18smem_ptr_flag_bitsILi8EEENSU_INS5_IJNSA_ILi8EEESI_EEENS5_IJSI_SB_EEEEEEEvNS4_8identityENS4_13SM90_TMA_LOADES1C_vS1D_EENS_8epilogue10collective6detail29Sm90TmaWarpSpecializedAdapterINS1H_15DefaultEpilogueISK_SL_SL_NS1G_6thread17LinearCombinationISK_Li1EffLNS1L_9ScaleType4KindE0ELNS_15FloatRoundStyleE2ESK_EENS1_15EpilogueDefaultEEEEEvvEEEEvNT_6ParamsE,"ax",@progbits
	.align	128
.text._ZN7cutlass13device_kernelINS_4gemm6kernel13GemmUniversalIN4cute5tupleIJiiiiEEENS1_10collective13CollectiveMmaINS1_37MainloopSm90TmaGmmaWarpSpecializedFP8ILi5ENS5_IJNS4_1CILi1EEENSA_ILi2EEESB_EEENS1_35KernelTmaWarpSpecializedCooperativeEEENS5_IJNSA_ILi256EEENSA_ILi64EEENSA_ILi32EEEEEENS_12float_e4m3_tENS5_IJlSB_lEEESK_SL_NS4_8TiledMMAINS4_8MMA_AtomIJNS4_4SM904GMMA30MMA_64x64x32_F32E4M3E4M3_SS_TNILNSP_7ScaleInE1ELSR_1EEEEEENS4_6LayoutINS5_IJSC_SB_SB_EEENS5_IJSB_NSA_ILi0EEESW_EEEEENS5_IJNS4_10UnderscoreESZ_SZ_EEEEENS4_23SM90_TMA_LOAD_MULTICASTENS4_14ComposedLayoutINS4_7SwizzleILi1ELi4ELi3EEENS4_18smem_ptr_flag_bitsILi8EEENSU_INS5_IJNSA_ILi8EEESI_EEENS5_IJSI_SB_EEEEEEEvNS4_8identityENS4_13SM90_TMA_LOADES1C_vS1D_EENS_8epilogue10collective6detail29Sm90TmaWarpSpecializedAdapterINS1H_15DefaultEpilogueISK_SL_SL_NS1G_6thread17LinearCombinationISK_Li1EffLNS1L_9ScaleType4KindE0ELNS_15FloatRoundStyleE2ESK_EENS1_15EpilogueDefaultEEEEEvvEEEEvNT_6ParamsE:
        .type           _ZN7cutlass13device_kernelINS_4gemm6kernel13GemmUniversalIN4cute5tupleIJiiiiEEENS1_10collective13CollectiveMmaINS1_37MainloopSm90TmaGmmaWarpSpecializedFP8ILi5ENS5_IJNS4_1CILi1EEENSA_ILi2EEESB_EEENS1_35KernelTmaWarpSpecializedCooperativeEEENS5_IJNSA_ILi256EEENSA_ILi64EEENSA_ILi32EEEEEENS_12float_e4m3_tENS5_IJlSB_lEEESK_SL_NS4_8TiledMMAINS4_8MMA_AtomIJNS4_4SM904GMMA30MMA_64x64x32_F32E4M3E4M3_SS_TNILNSP_7ScaleInE1ELSR_1EEEEEENS4_6LayoutINS5_IJSC_SB_SB_EEENS5_IJSB_NSA_ILi0EEESW_EEEEENS5_IJNS4_10UnderscoreESZ_SZ_EEEEENS4_23SM90_TMA_LOAD_MULTICASTENS4_14ComposedLayoutINS4_7SwizzleILi1ELi4ELi3EEENS4_18smem_ptr_flag_bitsILi8EEENSU_INS5_IJNSA_ILi8EEESI_EEENS5_IJSI_SB_EEEEEEEvNS4_8identityENS4_13SM90_TMA_LOADES1C_vS1D_EENS_8epilogue10collective6detail29Sm90TmaWarpSpecializedAdapterINS1H_15DefaultEpilogueISK_SL_SL_NS1G_6thread17LinearCombinationISK_Li1EffLNS1L_9ScaleType4KindE0ELNS_15FloatRoundStyleE2ESK_EENS1_15EpilogueDefaultEEEEEvvEEEEvNT_6ParamsE,@function
        .size           _ZN7cutlass13device_kernelINS_4gemm6kernel13GemmUniversalIN4cute5tupleIJiiiiEEENS1_10collective13CollectiveMmaINS1_37MainloopSm90TmaGmmaWarpSpecializedFP8ILi5ENS5_IJNS4_1CILi1EEENSA_ILi2EEESB_EEENS1_35KernelTmaWarpSpecializedCooperativeEEENS5_IJNSA_ILi256EEENSA_ILi64EEENSA_ILi32EEEEEENS_12float_e4m3_tENS5_IJlSB_lEEESK_SL_NS4_8TiledMMAINS4_8MMA_AtomIJNS4_4SM904GMMA30MMA_64x64x32_F32E4M3E4M3_SS_TNILNSP_7ScaleInE1ELSR_1EEEEEENS4_6LayoutINS5_IJSC_SB_SB_EEENS5_IJSB_NSA_ILi0EEESW_EEEEENS5_IJNS4_10UnderscoreESZ_SZ_EEEEENS4_23SM90_TMA_LOAD_MULTICASTENS4_14ComposedLayoutINS4_7SwizzleILi1ELi4ELi3EEENS4_18smem_ptr_flag_bitsILi8EEENSU_INS5_IJNSA_ILi8EEESI_EEENS5_IJSI_SB_EEEEEEEvNS4_8identityENS4_13SM90_TMA_LOADES1C_vS1D_EENS_8epilogue10collective6detail29Sm90TmaWarpSpecializedAdapterINS1H_15DefaultEpilogueISK_SL_SL_NS1G_6thread17LinearCombinationISK_Li1EffLNS1L_9ScaleType4KindE0ELNS_15FloatRoundStyleE2ESK_EENS1_15EpilogueDefaultEEEEEvvEEEEvNT_6ParamsE,(.L_x_208 - _ZN7cutlass13device_kernelINS_4gemm6kernel13GemmUniversalIN4cute5tupleIJiiiiEEENS1_10collective13CollectiveMmaINS1_37MainloopSm90TmaGmmaWarpSpecializedFP8ILi5ENS5_IJNS4_1CILi1EEENSA_ILi2EEESB_EEENS1_35KernelTmaWarpSpecializedCooperativeEEENS5_IJNSA_ILi256EEENSA_ILi64EEENSA_ILi32EEEEEENS_12float_e4m3_tENS5_IJlSB_lEEESK_SL_NS4_8TiledMMAINS4_8MMA_AtomIJNS4_4SM904GMMA30MMA_64x64x32_F32E4M3E4M3_SS_TNILNSP_7ScaleInE1ELSR_1EEEEEENS4_6LayoutINS5_IJSC_SB_SB_EEENS5_IJSB_NSA_ILi0EEESW_EEEEENS5_IJNS4_10UnderscoreESZ_SZ_EEEEENS4_23SM90_TMA_LOAD_MULTICASTENS4_14ComposedLayoutINS4_7SwizzleILi1ELi4ELi3EEENS4_18smem_ptr_flag_bitsILi8EEENSU_INS5_IJNSA_ILi8EEESI_EEENS5_IJSI_SB_EEEEEEEvNS4_8identityENS4_13SM90_TMA_LOADES1C_vS1D_EENS_8epilogue10collective6detail29Sm90TmaWarpSpecializedAdapterINS1H_15DefaultEpilogueISK_SL_SL_NS1G_6thread17LinearCombinationISK_Li1EffLNS1L_9ScaleType4KindE0ELNS_15FloatRoundStyleE2ESK_EENS1_15EpilogueDefaultEEEEEvvEEEEvNT_6ParamsE)
        .other          _ZN7cutlass13device_kernelINS_4gemm6kernel13GemmUniversalIN4cute5tupleIJiiiiEEENS1_10collective13CollectiveMmaINS1_37MainloopSm90TmaGmmaWarpSpecializedFP8ILi5ENS5_IJNS4_1CILi1EEENSA_ILi2EEESB_EEENS1_35KernelTmaWarpSpecializedCooperativeEEENS5_IJNSA_ILi256EEENSA_ILi64EEENSA_ILi32EEEEEENS_12float_e4m3_tENS5_IJlSB_lEEESK_SL_NS4_8TiledMMAINS4_8MMA_AtomIJNS4_4SM904GMMA30MMA_64x64x32_F32E4M3E4M3_SS_TNILNSP_7ScaleInE1ELSR_1EEEEEENS4_6LayoutINS5_IJSC_SB_SB_EEENS5_IJSB_NSA_ILi0EEESW_EEEEENS5_IJNS4_10UnderscoreESZ_SZ_EEEEENS4_23SM90_TMA_LOAD_MULTICASTENS4_14ComposedLayoutINS4_7SwizzleILi1ELi4ELi3EEENS4_18smem_ptr_flag_bitsILi8EEENSU_INS5_IJNSA_ILi8EEESI_EEENS5_IJSI_SB_EEEEEEEvNS4_8identityENS4_13SM90_TMA_LOADES1C_vS1D_EENS_8epilogue10collective6detail29Sm90TmaWarpSpecializedAdapterINS1H_15DefaultEpilogueISK_SL_SL_NS1G_6thread17LinearCombinationISK_Li1EffLNS1L_9ScaleType4KindE0ELNS_15FloatRoundStyleE2ESK_EENS1_15EpilogueDefaultEEEEEvvEEEEvNT_6ParamsE,@"STO_CUDA_ENTRY STV_DEFAULT"
_ZN7cutlass13device_kernelINS_4gemm6kernel13GemmUniversalIN4cute5tupleIJiiiiEEENS1_10collective13CollectiveMmaINS1_37MainloopSm90TmaGmmaWarpSpecializedFP8ILi5ENS5_IJNS4_1CILi1EEENSA_ILi2EEESB_EEENS1_35KernelTmaWarpSpecializedCooperativeEEENS5_IJNSA_ILi256EEENSA_ILi64EEENSA_ILi32EEEEEENS_12float_e4m3_tENS5_IJlSB_lEEESK_SL_NS4_8TiledMMAINS4_8MMA_AtomIJNS4_4SM904GMMA30MMA_64x64x32_F32E4M3E4M3_SS_TNILNSP_7ScaleInE1ELSR_1EEEEEENS4_6LayoutINS5_IJSC_SB_SB_EEENS5_IJSB_NSA_ILi0EEESW_EEEEENS5_IJNS4_10UnderscoreESZ_SZ_EEEEENS4_23SM90_TMA_LOAD_MULTICASTENS4_14ComposedLayoutINS4_7SwizzleILi1ELi4ELi3EEENS4_18smem_ptr_flag_bitsILi8EEENSU_INS5_IJNSA_ILi8EEESI_EEENS5_IJSI_SB_EEEEEEEvNS4_8identityENS4_13SM90_TMA_LOADES1C_vS1D_EENS_8epilogue10collective6detail29Sm90TmaWarpSpecializedAdapterINS1H_15DefaultEpilogueISK_SL_SL_NS1G_6thread17LinearCombinationISK_Li1EffLNS1L_9ScaleType4KindE0ELNS_15FloatRoundStyleE2ESK_EENS1_15EpilogueDefaultEEEEEvvEEEEvNT_6ParamsE:
[----:B------:R-:W-:Y:S01]  /*0000*/  LDC R1, c[0x0][0x28] ;  /* 0x00000a00ff017b82 */ /* 0x000fe20000000800 */
[----:B------:R-:W0:Y:S01]  /*0010*/  S2R R0, SR_TID.X ;  /* 0x0000000000007919 */ /* 0x000e220000002100 */
[----:B------:R-:W-:Y:S01]  /*0020*/  ELECT P0, URZ, PT ;  /* 0x00000000003f782f */ /* 0x000fe20003800000 */
[----:B------:R-:W-:Y:S01]  /*0030*/  BSSY B0, `(.L_x_0) ;  /* 0x000000f000007945 */ /* 0x000fe20003800000 */
[--C-:B0-----:R-:W-:Y:S02]  /*0040*/  SHF.R.U32.HI R2, RZ, 0x5, R0.reuse ;  /* 0x00000005ff027819 */ /* 0x101fe40000011600 */
[----:B------:R-:W-:-:S03]  /*0050*/  SHF.R.U32.HI R3, RZ, 0x7, R0 ;  /* 0x00000007ff037819 */ /* 0x000fc60000011600 */
[----:B------:R-:W0:Y:S04]  /*0060*/  SHFL.IDX PT, R6, R2, RZ, 0x1f ;  /* 0x00001fff02067589 */ /* 0x000e2800000e0000 */
[----:B------:R1:W2:Y:S01]  /*0070*/  SHFL.IDX PT, R4, R3, RZ, 0x1f ;  /* 0x00001fff03047589 */ /* 0x0002a200000e0000 */
[----:B0-----:R-:W-:-:S13]  /*0080*/  ISETP.NE.OR P0, PT, R6, RZ, !P0 ;  /* 0x000000ff0600720c */ /* 0x001fda0004705670 */
[----:B-12---:R-:W-:Y:S05]  /*0090*/  @P0 BRA `(.L_x_1) ;  /* 0x0000000000200947 */ /* 0x006fea0003800000 */
[----:B------:R-:W-:Y:S02]  /*00a0*/  ULDC.64 UR4, c[0x0][0x198] ;  /* 0x0000660000047ab9 */ /* 0x000fe40000000a00 */
[----:B------:R-:W-:Y:S02]  /*00b0*/  UIADD3 UR6, UP0, UR4, 0xf0, URZ ;  /* 0x000000f004067890 */ /* 0x000fe4000ff1e03f */
[----:B------:R-:W-:Y:S02]  /*00c0*/  UIADD3 UR4, UP1, UR4, 0x1f0, URZ ;  /* 0x000001f004047890 */ /* 0x000fe4000ff3e03f */
[----:B------:R-:W-:Y:S02]  /*00d0*/  UIADD3.X UR7, URZ, UR5, URZ, UP0, !UPT ;  /* 0x000000053f077290 */ /* 0x000fe400087fe43f */
[----:B------:R-:W-:-:S07]  /*00e0*/  UIADD3.X UR5, URZ, UR5, URZ, UP1, !UPT ;  /* 0x000000053f057290 */ /* 0x000fce0008ffe43f */
[----:B------:R0:W-:Y:S02]  /*00f0*/  UTMACCTL.PF [UR6] ;  /* 0x00000000060079b9 */ /* 0x0001e40008040000 */
[----:B------:R0:W-:Y:S02]  /*0100*/  UTMACCTL.PF [UR4] ;  /* 0x00000000040079b9 */ /* 0x0001e40008040000 */
[----:B0-----:R-:W-:Y:S01]  /*0110*/  NOP ;  /* 0x0000000000007918 */ /* 0x001fe20000000000 */
.L_x_1:
[----:B------:R-:W-:Y:S05]  /*0120*/  BSYNC B0 ;  /* 0x0000000000007941 */ /* 0x000fea0003800000 */
.L_x_0:
[----:B------:R-:W0:Y:S02]  /*0130*/  SHFL.IDX PT, R3, R2, RZ, 0x1f ;  /* 0x00001fff02037589 */ /* 0x000e2400000e0000 */
[----:B0-----:R-:W-:-:S13]  /*0140*/  ISETP.NE.AND P0, PT, R3, RZ, PT ;  /* 0x000000ff0300720c */ /* 0x001fda0003f05270 */
[----:B------:R-:W-:Y:S05]  /*0150*/  @P0 BRA `(.L_x_2) ;  /* 0x0000000000600947 */ /* 0x000fea0003800000 */
[----:B------:R-:W0:Y:S01]  /*0160*/  S2UR UR8, SR_CgaCtaId ;  /* 0x00000000000879c3 */ /* 0x000e220000008800 */
[----:B------:R-:W-:Y:S01]  /*0170*/  UMOV UR4, 0x400 ;  /* 0x0000040000047882 */ /* 0x000fe20000000000 */
[----:B------:R-:W-:Y:S01]  /*0180*/  UMOV UR5, 0x1 ;  /* 0x0000000100057882 */ /* 0x000fe20000000000 */
[----:B------:R-:W-:Y:S01]  /*0190*/  UMOV UR6, 0x4 ;  /* 0x0000000400067882 */ /* 0x000fe20000000000 */
[----:B------:R-:W-:Y:S01]  /*01a0*/  ELECT P0, URZ, PT ;  /* 0x00000000003f782f */ /* 0x000fe20003800000 */
[----:B------:R-:W-:-:S04]  /*01b0*/  UIADD3 UR6, -UR6, 0x100000, URZ ;  /* 0x0010000006067890 */ /* 0x000fc8000fffe13f */
[----:B------:R-:W-:Y:S02]  /*01c0*/  USHF.L.U32 UR7, UR6, 0xb, URZ ;  /* 0x0000000b06077899 */ /* 0x000fe4000800063f */
[----:B------:R-:W-:Y:S02]  /*01d0*/  USHF.L.U32 UR6, UR6, 0x1, URZ ;  /* 0x0000000106067899 */ /* 0x000fe4000800063f */
[----:B0-----:R-:W-:Y:S02]  /*01e0*/  ULEA UR8, UR8, UR4, 0x18 ;  /* 0x0000000408087291 */ /* 0x001fe4000f8ec03f */
[----:B------:R-:W-:-:S04]  /*01f0*/  UIADD3 UR4, -UR5, 0x100000, URZ ;  /* 0x0010000005047890 */ /* 0x000fc8000fffe13f */
[----:B------:R-:W-:Y:S02]  /*0200*/  USHF.L.U32 UR5, UR4, 0xb, URZ ;  /* 0x0000000b04057899 */ /* 0x000fe4000800063f */
[----:B------:R-:W-:Y:S01]  /*0210*/  USHF.L.U32 UR4, UR4, 0x1, URZ ;  /* 0x0000000104047899 */ /* 0x000fe2000800063f */
[----:B------:R-:W0:Y:S11]  /*0220*/  FENCE.VIEW.ASYNC.S ;  /* 0x00000000000073c6 */ /* 0x000e360000000000 */
[----:B0-----:R0:W1:Y:S01]  /*0230*/  SYNCS.EXCH.64 URZ, [UR8], UR4 ;  /* 0x00000004083f75b2 */ /* 0x0010620008000100 */
[----:B------:R0:W2:Y:S01]  /*0240*/  SYNCS.EXCH.64 URZ, [UR8+0x28], UR6 ;  /* 0x00002806083f75b2 */ /* 0x0000a20008000100 */
[----:B------:R0:W3:Y:S01]  /*0250*/  SYNCS.EXCH.64 URZ, [UR8+0x8], UR4 ;  /* 0x00000804083f75b2 */ /* 0x0000e20008000100 */
[----:B------:R0:W4:Y:S01]  /*0260*/  SYNCS.EXCH.64 URZ, [UR8+0x30], UR6 ;  /* 0x00003006083f75b2 */ /* 0x0001220008000100 */
[----:B------:R0:W0:Y:S01]  /*0270*/  SYNCS.EXCH.64 URZ, [UR8+0x10], UR4 ;  /* 0x00001004083f75b2 */ /* 0x0000220008000100 */
[----:B------:R0:W0:Y:S01]  /*0280*/  SYNCS.EXCH.64 URZ, [UR8+0x38], UR6 ;  /* 0x00003806083f75b2 */ /* 0x0000220008000100 */
[----:B------:R0:W0:Y:S01]  /*0290*/  SYNCS.EXCH.64 URZ, [UR8+0x18], UR4 ;  /* 0x00001804083f75b2 */ /* 0x0000220008000100 */
[----:B------:R0:W0:Y:S01]  /*02a0*/  SYNCS.EXCH.64 URZ, [UR8+0x40], UR6 ;  /* 0x00004006083f75b2 */ /* 0x0000220008000100 */
[----:B------:R0:W0:Y:S01]  /*02b0*/  SYNCS.EXCH.64 URZ, [UR8+0x20], UR4 ;  /* 0x00002004083f75b2 */ /* 0x0000220008000100 */
[----:B------:R0:W0:Y:S01]  /*02c0*/  SYNCS.EXCH.64 URZ, [UR8+0x48], UR6 ;  /* 0x00004806083f75b2 */ /* 0x0000220008000100 */
[----:B------:R-:W-:Y:S01]  /*02d0*/  NOP ;  /* 0x0000000000007918 */ /* 0x000fe20000000000 */
.L_x_2:
[----:B------:R-:W5:Y:S01]  /*02e0*/  SHFL.IDX PT, R2, R2, RZ, 0x1f ;  /* 0x00001fff02027589 */ /* 0x000f6200000e0000 */
[----:B------:R-:W-:Y:S01]  /*02f0*/  SHF.R.S32.HI R5, RZ, 0x1f, R0 ;  /* 0x0000001fff057819 */ /* 0x000fe20000011400 */
[----:B0-----:R-:W0:Y:S01]  /*0300*/  S2UR UR8, SR_CTAID.X ;  /* 0x00000000000879c3 */ /* 0x001e220000002500 */
[----:B------:R-:W-:Y:S01]  /*0310*/  ELECT P0, URZ, PT ;  /* 0x00000000003f782f */ /* 0x000fe20003800000 */
[----:B------:R-:W1:Y:S01]  /*0320*/  S2R R8, SR_CTAID.Y ;  /* 0x0000000000087919 */ /* 0x000e620000002600 */
[----:B------:R-:W-:Y:S01]  /*0330*/  LEA.HI R5, R5, R0, RZ, 0x7 ;  /* 0x0000000005057211 */ /* 0x000fe200078f38ff */
[----:B------:R-:W-:Y:S01]  /*0340*/  ULDC UR4, c[0x0][0x154] ;  /* 0x0000550000047ab9 */ /* 0x000fe20000000800 */
[----:B------:R-:W-:Y:S01]  /*0350*/  NOP ;  /* 0x0000000000007918 */ /* 0x000fe20000000000 */
[----:B------:R-:W-:Y:S01]  /*0360*/  NOP ;  /* 0x0000000000007918 */ /* 0x000fe20000000000 */
[----:B------:R-:W-:Y:S01]  /*0370*/  LOP3.LUT R5, R5, 0xffffff80, RZ, 0xc0, !PT ;  /* 0xffffff8005057812 */ /* 0x000fe200078ec0ff */
[----:B------:R-:W2:Y:S04]  /*0380*/  LDC R14, c[0x0][0x140] ;  /* 0x00005000ff0e7b82 */ /* 0x000ea80000000800 */
[----:B------:R-:W-:-:S04]  /*0390*/  IMAD.IADD R5, R0, 0x1, -R5 ;  /* 0x0000000100057824 */ /* 0x000fc800078e0a05 */
[----:B------:R-:W3:Y:S01]  /*03a0*/  LDC R19, c[0x0][0x148] ;  /* 0x00005200ff137b82 */ /* 0x000ee20000000800 */
[----:B------:R-:W-:Y:S02]  /*03b0*/  SHF.R.S32.HI R10, RZ, 0x1f, R5 ;  /* 0x0000001fff0a7819 */ /* 0x000fe40000011405 */
[----:B------:R-:W-:Y:S02]  /*03c0*/  LOP3.LUT P2, RZ, R5, 0x7, RZ, 0xc0, !PT ;  /* 0x0000000705ff7812 */ /* 0x000fe4000784c0ff */
[----:B------:R-:W-:Y:S02]  /*03d0*/  LEA.HI R10, R10, R5, RZ, 0x3 ;  /* 0x000000050a0a7211 */ /* 0x000fe400078f18ff */
[----:B-----5:R-:W-:Y:S01]  /*03e0*/  ISETP.NE.OR P0, PT, R2, RZ, !P0 ;  /* 0x000000ff0200720c */ /* 0x020fe20004705670 */
[----:B------:R-:W5:Y:S01]  /*03f0*/  LDC R12, c[0x0][0x144] ;  /* 0x00005100ff0c7b82 */ /* 0x000f620000000800 */
[--C-:B------:R-:W-:Y:S02]  /*0400*/  SHF.R.S32.HI R2, RZ, 0x3, R10.reuse ;  /* 0x00000003ff027819 */ /* 0x100fe4000001140a */
[----:B------:R-:W-:-:S02]  /*0410*/  SHF.R.S32.HI R7, RZ, 0x1f, R10 ;  /* 0x0000001fff077819 */ /* 0x000fc4000001140a */
[----:B------:R-:W-:Y:S02]  /*0420*/  SHF.R.S32.HI R10, RZ, 0x1f, R3 ;  /* 0x0000001fff0a7819 */ /* 0x000fe40000011403 */
[----:B------:R-:W-:Y:S02]  /*0430*/  LEA.HI R7, R7, R2, RZ, 0x2 ;  /* 0x0000000207077211 */ /* 0x000fe400078f10ff */
[----:B------:R-:W-:Y:S02]  /*0440*/  LEA.HI R10, R10, R3, RZ, 0x2 ;  /* 0x000000030a0a7211 */ /* 0x000fe400078f10ff */
[----:B------:R-:W-:Y:S01]  /*0450*/  LOP3.LUT R7, R7, 0xfffffffc, RZ, 0xc0, !PT ;  /* 0xfffffffc07077812 */ /* 0x000fe200078ec0ff */
[----:B------:R-:W-:Y:S01]  /*0460*/  VOTEU.ALL UP0, P0 ;  /* 0x00000000003f7886 */ /* 0x000fe20000000000 */
[----:B-1----:R-:W-:Y:S01]  /*0470*/  I2FP.F32.U32 R11, R8 ;  /* 0x00000008000b7245 */ /* 0x002fe20000201000 */
[----:B------:R-:W-:Y:S01]  /*0480*/  VOTEU.ALL UP1, P0 ;  /* 0x00000000003f7886 */ /* 0x000fe20000020000 */
[----:B------:R-:W-:Y:S01]  /*0490*/  LOP3.LUT R10, R10, 0x3ffffffc, RZ, 0xc0, !PT ;  /* 0x3ffffffc0a0a7812 */ /* 0x000fe200078ec0ff */
[----:B------:R-:W-:Y:S01]  /*04a0*/  IMAD.IADD R7, R2, 0x1, -R7 ;  /* 0x0000000102077824 */ /* 0x000fe200078e0a07 */
[----:B------:R-:W1:Y:S01]  /*04b0*/  @!UP0 S2UR UR7, SR_CgaCtaId ;  /* 0x00000000000789c3 */ /* 0x000e620000008800 */
[----:B0-----:R-:W-:Y:S01]  /*04c0*/  I2FP.F32.U32 R2, UR8 ;  /* 0x0000000800027c45 */ /* 0x001fe20008201000 */
[----:B------:R-:W-:Y:S01]  /*04d0*/  FMUL R13, R11, UR4 ;  /* 0x000000040b0d7c20 */ /* 0x000fe20008400000 */
[----:B------:R-:W-:Y:S01]  /*04e0*/  ULDC UR4, c[0x0][0x150] ;  /* 0x0000540000047ab9 */ /* 0x000fe20000000800 */
[----:B------:R-:W-:Y:S01]  /*04f0*/  IMAD.IADD R10, R3, 0x1, -R10 ;  /* 0x00000001030a7824 */ /* 0x000fe200078e0a0a */
[----:B------:R-:W-:Y:S01]  /*0500*/  SHF.R.S32.HI R3, RZ, 0x1f, R6 ;  /* 0x0000001fff037819 */ /* 0x000fe20000011406 */
[----:B------:R-:W-:Y:S01]  /*0510*/  FMUL R11, R2, UR4 ;  /* 0x00000004020b7c20 */ /* 0x000fe20008400000 */
[----:B------:R-:W-:Y:S01]  /*0520*/  UMOV UR4, 0x20 ;  /* 0x0000002000047882 */ /* 0x000fe20000000000 */
[----:B------:R-:W0:Y:S01]  /*0530*/  F2I.U32.TRUNC.NTZ R13, R13 ;  /* 0x0000000d000d7305 */ /* 0x000e22000020f000 */
[----:B------:R-:W-:Y:S01]  /*0540*/  LEA.HI R3, R3, R6, RZ, 0x2 ;  /* 0x0000000603037211 */ /* 0x000fe200078f10ff */
[----:B------:R-:W-:Y:S01]  /*0550*/  IMAD R7, R10, 0x4, R7 ;  /* 0x000000040a077824 */ /* 0x000fe200078e0207 */
[----:B------:R-:W-:Y:S01]  /*0560*/  @!UP0 UMOV UR6, 0x400 ;  /* 0x0000040000068882 */ /* 0x000fe20000000000 */
[----:B------:R-:W-:-:S04]  /*0570*/  @!UP0 UIADD3 UR4, -UR4, 0x100000, URZ ;  /* 0x0010000004048890 */ /* 0x000fc8000fffe13f */
[----:B------:R-:W-:Y:S02]  /*0580*/  @!UP0 USHF.L.U32 UR5, UR4, 0xb, URZ ;  /* 0x0000000b04058899 */ /* 0x000fe4000800063f */
[----:B------:R-:W-:Y:S01]  /*0590*/  @!UP0 USHF.L.U32 UR4, UR4, 0x1, URZ ;  /* 0x0000000104048899 */ /* 0x000fe2000800063f */
[----:B------:R-:W-:Y:S01]  /*05a0*/  LOP3.LUT R3, R3, 0xfffffffc, RZ, 0xc0, !PT ;  /* 0xfffffffc03037812 */ /* 0x000fe200078ec0ff */
[C---:B------:R-:W-:Y:S01]  /*05b0*/  IMAD.SHL.U32 R2, R7.reuse, 0x4, RZ ;  /* 0x0000000407027824 */ /* 0x040fe200078e00ff */
[----:B--2---:R-:W-:Y:S01]  /*05c0*/  ISETP.EQ.U32.AND P3, PT, R14, 0x1, PT ;  /* 0x000000010e00780c */ /* 0x004fe20003f62070 */
[----:B------:R-:W2:Y:S01]  /*05d0*/  F2I.U32.TRUNC.NTZ R11, R11 ;  /* 0x0000000b000b7305 */ /* 0x000ea2000020f000 */
[----:B------:R-:W-:Y:S02]  /*05e0*/  VIADD R10, R4, 0xffffffff ;  /* 0xffffffff040a7836 */ /* 0x000fe40000000000 */
[----:B------:R-:W-:Y:S01]  /*05f0*/  IMAD.IADD R6, R6, 0x1, -R3 ;  /* 0x0000000106067824 */ /* 0x000fe200078e0a03 */
[----:B------:R-:W-:-:S02]  /*0600*/  LOP3.LUT R5, R7, 0xc, R2, 0x78, !PT ;  /* 0x0000000c07057812 */ /* 0x000fc400078e7802 */
[----:B------:R-:W-:Y:S01]  /*0610*/  ISETP.GE.U32.AND P5, PT, R10, 0x2, PT ;  /* 0x000000020a00780c */ /* 0x000fe20003fa6070 */
[----:B0-----:R-:W-:Y:S01]  /*0620*/  IMAD.MOV R20, RZ, RZ, -R13 ;  /* 0x000000ffff147224 */ /* 0x001fe200078e0a0d */
[----:B-1----:R-:W-:Y:S01]  /*0630*/  @!UP0 ULEA UR6, UR7, UR6, 0x18 ;  /* 0x0000000607068291 */ /* 0x002fe2000f8ec03f */
[C---:B------:R-:W-:Y:S01]  /*0640*/  ISETP.NE.AND P1, PT, R6.reuse, 0x3, PT ;  /* 0x000000030600780c */ /* 0x040fe20003f25270 */
[----:B------:R-:W-:Y:S01]  /*0650*/  VOTEU.ALL UP0, P0 ;  /* 0x00000000003f7886 */ /* 0x000fe20000000000 */
[----:B---3--:R-:W-:Y:S01]  /*0660*/  IMAD R2, R19, R20, R8 ;  /* 0x0000001413027224 */ /* 0x008fe200078e0208 */
[----:B------:R-:W-:Y:S02]  /*0670*/  ISETP.LT.U32.AND P0, PT, R5, 0x2, !P2 ;  /* 0x000000020500780c */ /* 0x000fe40005701070 */
[----:B------:R-:W-:Y:S01]  /*0680*/  ISETP.EQ.OR P1, PT, R6, RZ, !P1 ;  /* 0x000000ff0600720c */ /* 0x000fe20004f22670 */
[----:B--2---:R-:W-:Y:S01]  /*0690*/  IMAD.MOV R11, RZ, RZ, -R11 ;  /* 0x000000ffff0b7224 */ /* 0x004fe200078e0a0b */
[----:B------:R-:W-:-:S02]  /*06a0*/  ISETP.NE.AND P4, PT, R2, R5, PT ;  /* 0x000000050200720c */ /* 0x000fc40003f85270 */
[----:B------:R-:W-:Y:S01]  /*06b0*/  ISETP.EQ.AND P1, PT, R4, RZ, P1 ;  /* 0x000000ff0400720c */ /* 0x000fe20000f22270 */
[----:B-----5:R-:W-:Y:S01]  /*06c0*/  IMAD R11, R12, R11, UR8 ;  /* 0x000000080c0b7e24 */ /* 0x020fe2000f8e020b */
[----:B------:R-:W-:Y:S01]  /*06d0*/  ISETP.NE.AND P2, PT, R4, RZ, PT ;  /* 0x000000ff0400720c */ /* 0x000fe20003f45270 */
[----:B------:R-:W0:Y:S02]  /*06e0*/  FENCE.VIEW.ASYNC.S ;  /* 0x00000000000073c6 */ /* 0x000e240000000000 */
[----:B0-----:R0:W1:Y:S01]  /*06f0*/  @!UP0 SYNCS.EXCH.64 URZ, [UR6+0x60], UR4 ;  /* 0x00006004063f85b2 */ /* 0x0010620008000100 */
[----:B------:R-:W-:Y:S02]  /*0700*/  SEL R4, RZ, 0x1, !P1 ;  /* 0x00000001ff047807 */ /* 0x000fe40004800000 */
[----:B------:R-:W-:Y:S02]  /*0710*/  ISETP.EQ.OR P4, PT, R11, RZ, !P4 ;  /* 0x000000ff0b00720c */ /* 0x000fe40006782670 */
[----:B------:R-:W-:-:S02]  /*0720*/  SEL R4, R4, 0x2, P5 ;  /* 0x0000000204047807 */ /* 0x000fc40002800000 */
[----:B------:R-:W-:Y:S01]  /*0730*/  PLOP3.LUT P0, PT, P0, P4, PT, 0x80, 0x0 ;  /* 0x000000000000781c */ /* 0x000fe20000709070 */
[----:B------:R0:W2:Y:S01]  /*0740*/  @!UP1 SYNCS.EXCH.64 URZ, [UR6+0x68], UR4 ;  /* 0x00006804063f95b2 */ /* 0x0000a20008000100 */
[----:B------:R-:W-:Y:S01]  /*0750*/  NOP ;  /* 0x0000000000007918 */ /* 0x000fe20000000000 */
[----:B------:R-:W-:Y:S10]  /*0760*/  @!P3 BRA `(.L_x_3) ;  /* 0x000000000008b947 */ /* 0x000ff40003800000 */
[----:B-12-4-:R-:W-:Y:S01]  /*0770*/  UCGABAR_ARV ;  /* 0x00000000000079c7 */ /* 0x016fe20008000000 */
[----:B------:R-:W-:Y:S05]  /*0780*/  BRA `(.L_x_4) ;  /* 0x0000000000047947 */ /* 0x000fea0003800000 */
.L_x_3:
[----:B-12-4-:R-:W-:Y:S01]  /*0790*/  NOP ;  /* 0x0000000000007918 */ /* 0x016fe20000000000 */
.L_x_4:
[----:B------:R-:W1:Y:S01]  /*07a0*/  LDC R2, c[0x0][0x65c] ;  /* 0x00019700ff027b82 */ /* 0x000e620000000800 */
[----:B------:R-:W-:Y:S01]  /*07b0*/  IMAD.MOV.U32 R3, RZ, RZ, RZ ;  /* 0x000000ffff037224 */ /* 0x000fe200078e00ff */
[----:B-1----:R-:W-:Y:S01]  /*07c0*/  ISETP.NE.AND P4, PT, R2, 0x1, PT ;  /* 0x000000010200780c */ /* 0x002fe20003f85270 */
[----:B------:R-:W-:-:S12]  /*07d0*/  IMAD.U32 R2, RZ, RZ, UR8 ;  /* 0x00000008ff027e24 */ /* 0x000fd8000f8e00ff */
[----:B------:R-:W1:Y:S01]  /*07e0*/  @P4 LDC R15, c[0x0][0x10] ;  /* 0x00000400ff0f4b82 */ /* 0x000e620000000800 */
[----:B------:R-:W-:Y:S02]  /*07f0*/  @P4 IMAD.MOV.U32 R9, RZ, RZ, RZ ;  /* 0x000000ffff094224 */ /* 0x000fe400078e00ff */
[----:B------:R-:W-:-:S05]  /*0800*/  @P4 IMAD.MOV.U32 R7, RZ, RZ, RZ ;  /* 0x000000ffff074224 */ /* 0x000fca00078e00ff */
[----:B------:R-:W2:Y:S01]  /*0810*/  @!P4 LDC R13, c[0x0][0xc] ;  /* 0x00000300ff0dcb82 */ /* 0x000ea20000000800 */
[----:B-1----:R-:W-:-:S04]  /*0820*/  @P4 IMAD.WIDE.U32 R14, R15, UR8, R8 ;  /* 0x000000080f0e4c25 */ /* 0x002fc8000f8e0008 */
[----:B--2---:R-:W-:-:S04]  /*0830*/  @!P4 IMAD.WIDE.U32 R12, R8, R13, R2 ;  /* 0x0000000d080cc225 */ /* 0x004fc800078e0002 */
[----:B------:R-:W-:Y:S02]  /*0840*/  @P4 IMAD.MOV.U32 R2, RZ, RZ, R14 ;  /* 0x000000ffff024224 */ /* 0x000fe400078e000e */
[----:B------:R-:W-:Y:S02]  /*0850*/  @P4 IMAD.IADD R3, R15, 0x1, R7 ;  /* 0x000000010f034824 */ /* 0x000fe400078e0207 */
[----:B------:R-:W-:Y:S02]  /*0860*/  @!P4 IMAD.MOV.U32 R2, RZ, RZ, R12 ;  /* 0x000000ffff02c224 */ /* 0x000fe400078e000c */
[----:B------:R-:W-:Y:S01]  /*0870*/  @!P4 IMAD.MOV.U32 R3, RZ, RZ, R13 ;  /* 0x000000ffff03c224 */ /* 0x000fe200078e000d */
[----:B------:R-:W-:Y:S06]  /*0880*/  @!P3 BRA `(.L_x_5) ;  /* 0x00000000000cb947 */ /* 0x000fec0003800000 */
[----:B------:R-:W-:Y:S01]  /*0890*/  UCGABAR_WAIT ;  /* 0x0000000000007dc7 */ /* 0x000fe20008000000 */
[----:B------:R-:W-:Y:S01]  /*08a0*/  CCTL.IVALL ;  /* 0x00000000ff00798f */ /* 0x000fe20002000000 */
[----:B------:R-:W-:Y:S05]  /*08b0*/  BRA `(.L_x_6) ;  /* 0x0000000000047947 */ /* 0x000fea0003800000 */
.L_x_5:
[----:B------:R-:W-:Y:S06]  /*08c0*/  BAR.SYNC.DEFER_BLOCKING 0x0 ;  /* 0x0000000000007b1d */ /* 0x000fec0000010000 */
.L_x_6:
[----:B------:R-:W-:Y:S05]  /*08d0*/  @!P2 BRA `(.L_x_7) ;  /* 0x000000740090a947 */ /* 0x000fea0003800000 */
[----:B------:R-:W-:-:S13]  /*08e0*/  ISETP.GT.U32.AND P1, PT, R10, 0x1, PT ;  /* 0x000000010a00780c */ /* 0x000fda0003f24070 */
[----:B0-----:R-:W-:Y:S05]  /*08f0*/  @P1 EXIT ;  /* 0x000000000000194d */ /* 0x001fea0003800000 */
[----:B------:R-:W-:Y:S01]  /*0900*/  ULDC.64 UR4, c[0x0][0x650] ;  /* 0x0001940000047ab9 */ /* 0x000fe20000000a00 */
[----:B------:R-:W-:Y:S01]  /*0910*/  PRMT R14, RZ, 0x7610, R14 ;  /* 0x00007610ff0e7816 */ /* 0x000fe2000000000e */
[----:B------:R-:W-:Y:S01]  /*0920*/  IMAD.MOV.U32 R7, RZ, RZ, -0x1 ;  /* 0xffffffffff077424 */ /* 0x000fe200078e00ff */
[----:B------:R-:W-:Y:S01]  /*0930*/  ISETP.GE.U32.AND P1, PT, R2, UR4, PT ;  /* 0x0000000402007c0c */ /* 0x000fe2000bf26070 */
[----:B------:R-:W-:Y:S02]  /*0940*/  IMAD.MOV.U32 R10, RZ, RZ, -0x1 ;  /* 0xffffffffff0a7424 */ /* 0x000fe400078e00ff */
[----:B------:R-:W-:Y:S01]  /*0950*/  IMAD.MOV.U32 R6, RZ, RZ, -0x1 ;  /* 0xffffffffff067424 */ /* 0x000fe200078e00ff */
[----:B------:R-:W-:-:S13]  /*0960*/  ISETP.GE.U32.AND.EX P1, PT, R3, UR5, PT, P1 ;  /* 0x0000000503007c0c */ /* 0x000fda000bf26110 */
[----:B------:R-:W-:Y:S05]  /*0970*/  @P1 BRA `(.L_x_8) ;  /* 0x0000000400281947 */ /* 0x000fea0003800000 */
[----:B------:R-:W0:Y:S01]  /*0980*/  LDC.64 R22, c[0x0][0x628] ;  /* 0x00018a00ff167b82 */ /* 0x000e220000000a00 */
[----:B------:R-:W-:Y:S02]  /*0990*/  IMAD.MOV.U32 R6, RZ, RZ, R2 ;  /* 0x000000ffff067224 */ /* 0x000fe400078e0002 */
[----:B------:R-:W-:-:S05]  /*09a0*/  IMAD.MOV.U32 R7, RZ, RZ, R3 ;  /* 0x000000ffff077224 */ /* 0x000fca00078e0003 */
[----:B------:R-:W1:Y:S08]  /*09b0*/  LDC R10, c[0x0][0x630] ;  /* 0x00018c00ff0a7b82 */ /* 0x000e700000000800 */
[----:B------:R-:W2:Y:S01]  /*09c0*/  LDC.64 R24, c[0x0][0x620] ;  /* 0x00018800ff187b82 */ /* 0x000ea20000000a00 */
[----:B0-----:R-:W-:-:S04]  /*09d0*/  ISETP.NE.U32.AND P1, PT, R22, RZ, PT ;  /* 0x000000ff1600720c */ /* 0x001fc80003f25070 */
[----:B------:R-:W-:-:S13]  /*09e0*/  ISETP.NE.AND.EX P1, PT, R23, RZ, PT, P1 ;  /* 0x000000ff1700720c */ /* 0x000fda0003f25310 */
[----:B-12---:R-:W-:Y:S05]  /*09f0*/  @!P1 BRA `(.L_x_9) ;  /* 0x0000000000289947 */ /* 0x006fea0003800000 */
[----:B------:R-:W0:Y:S02]  /*0a00*/  LDC R15, c[0x0][0x634] ;  /* 0x00018d00ff0f7b82 */ /* 0x000e240000000800 */
[----:B0-----:R-:W-:-:S05]  /*0a10*/  IADD3 R15, P1, R2, R15, RZ ;  /* 0x0000000f020f7210 */ /* 0x001fca0007f3e0ff */
[----:B------:R-:W-:-:S04]  /*0a20*/  IMAD.X R17, RZ, RZ, R3, P1 ;  /* 0x000000ffff117224 */ /* 0x000fc800008e0603 */
[----:B------:R-:W-:-:S04]  /*0a30*/  IMAD.WIDE.U32 R6, R17, R22, RZ ;  /* 0x0000001611067225 */ /* 0x000fc800078e00ff */
[----:B------:R-:W-:-:S04]  /*0a40*/  IMAD.WIDE.U32 R12, P1, R15, R23, R6 ;  /* 0x000000170f0c7225 */ /* 0x000fc80007820006 */
[----:B------:R-:W-:-:S04]  /*0a50*/  IMAD.WIDE.U32 R6, R15, R22, RZ ;  /* 0x000000160f067225 */ /* 0x000fc800078e00ff */
[----:B------:R-:W-:Y:S01]  /*0a60*/  IMAD.X R15, RZ, RZ, RZ, P1 ;  /* 0x000000ffff0f7224 */ /* 0x000fe200008e06ff */
[----:B------:R-:W-:Y:S01]  /*0a70*/  IADD3 RZ, P1, R7, R12, RZ ;  /* 0x0000000c07ff7210 */ /* 0x000fe20007f3e0ff */
[----:B------:R-:W-:-:S04]  /*0a80*/  IMAD.MOV.U32 R14, RZ, RZ, R13 ;  /* 0x000000ffff0e7224 */ /* 0x000fc800078e000d */
[----:B------:R-:W-:-:S08]  /*0a90*/  IMAD.WIDE.U32.X R6, R17, R23, R14, P1 ;  /* 0x0000001711067225 */ /* 0x000fd000008e040e */
.L_x_9:
[----:B------:R-:W0:Y:S01]  /*0aa0*/  LDC.64 R22, c[0x0][0x640] ;  /* 0x00019000ff167b82 */ /* 0x000e220000000a00 */
[--C-:B------:R-:W-:Y:S01]  /*0ab0*/  SHF.R.U64 R26, R6, R10, R7.reuse ;  /* 0x0000000a061a7219 */ /* 0x100fe20000001207 */
[----:B------:R-:W-:Y:S01]  /*0ac0*/  IMAD R20, R19, R20, R8 ;  /* 0x0000001413147224 */ /* 0x000fe200078e0208 */
[----:B------:R-:W-:Y:S01]  /*0ad0*/  SHF.R.U32.HI R6, RZ, R10, R7 ;  /* 0x0000000aff067219 */ /* 0x000fe20000011607 */
[----:B------:R-:W-:Y:S01]  /*0ae0*/  IMAD.MOV.U32 R19, RZ, RZ, 0x1 ;  /* 0x00000001ff137424 */ /* 0x000fe200078e00ff */
[----:B------:R-:W-:-:S03]  /*0af0*/  IADD3 R9, P1, RZ, -R26, RZ ;  /* 0x8000001aff097210 */ /* 0x000fc60007f3e0ff */
[----:B------:R-:W1:Y:S02]  /*0b00*/  LDC R12, c[0x0][0x618] ;  /* 0x00018600ff0c7b82 */ /* 0x000e640000000800 */
[----:B------:R-:W-:-:S04]  /*0b10*/  IMAD.X R7, RZ, RZ, ~R6, P1 ;  /* 0x000000ffff077224 */ /* 0x000fc800008e0e06 */
[-C--:B------:R-:W-:Y:S02]  /*0b20*/  IMAD R10, R7, R24.reuse, RZ ;  /* 0x00000018070a7224 */ /* 0x080fe400078e02ff */
[----:B------:R-:W2:Y:S01]  /*0b30*/  LDC R16, c[0x0][0x608] ;  /* 0x00018200ff107b82 */ /* 0x000ea20000000800 */
[----:B------:R-:W-:-:S04]  /*0b40*/  IMAD.WIDE.U32 R6, R9, R24, R2 ;  /* 0x0000001809067225 */ /* 0x000fc800078e0002 */
[----:B------:R-:W-:-:S03]  /*0b50*/  IMAD R9, R9, R25, R10 ;  /* 0x0000001909097224 */ /* 0x000fc600078e020a */
[----:B------:R-:W3:Y:S01]  /*0b60*/  LDC R18, c[0x0][0x658] ;  /* 0x00019600ff127b82 */ /* 0x000ee20000000800 */
[----:B------:R-:W-:Y:S01]  /*0b70*/  IMAD.IADD R7, R7, 0x1, R9 ;  /* 0x0000000107077824 */ /* 0x000fe200078e0209 */
[----:B0-----:R-:W-:Y:S01]  /*0b80*/  ISETP.NE.U32.AND P1, PT, R22, RZ, PT ;  /* 0x000000ff1600720c */ /* 0x001fe20003f25070 */
[----:B------:R-:W-:-:S03]  /*0b90*/  IMAD.MOV.U32 R9, RZ, RZ, -0x1 ;  /* 0xffffffffff097424 */ /* 0x000fc600078e00ff */
[----:B------:R-:W-:Y:S02]  /*0ba0*/  ISETP.NE.AND.EX P1, PT, R23, RZ, PT, P1 ;  /* 0x000000ff1700720c */ /* 0x000fe40003f25310 */
[----:B------:R-:W0:Y:S01]  /*0bb0*/  LDC R17, c[0x0][0x600] ;  /* 0x00018000ff117b82 */ /* 0x000e220000000800 */
[-CC-:B-1----:R-:W-:Y:S02]  /*0bc0*/  SHF.R.U64 R14, R6, R12.reuse, R7.reuse ;  /* 0x0000000c060e7219 */ /* 0x182fe40000001207 */
[----:B------:R-:W-:-:S05]  /*0bd0*/  SHF.R.U32.HI R7, RZ, R12, R7 ;  /* 0x0000000cff077219 */ /* 0x000fca0000011607 */
[----:B------:R-:W1:Y:S01]  /*0be0*/  LDC R21, c[0x0][0x648] ;  /* 0x00019200ff157b82 */ /* 0x000e620000000800 */
[-CC-:B--2---:R-:W-:Y:S02]  /*0bf0*/  SHF.R.U64 R27, R14, R16.reuse, R7.reuse ;  /* 0x000000100e1b7219 */ /* 0x184fe40000001207 */
[----:B------:R-:W-:-:S05]  /*0c00*/  SHF.R.U32.HI R7, RZ, R16, R7 ;  /* 0x00000010ff077219 */ /* 0x000fca0000011607 */
[----:B------:R-:W2:Y:S01]  /*0c10*/  LDC R25, c[0x0][0x638] ;  /* 0x00018e00ff197b82 */ /* 0x000ea20000000800 */
[-C--:B---3--:R-:W-:Y:S02]  /*0c20*/  SHF.L.U32 R6, R9, R18.reuse, RZ ;  /* 0x0000001209067219 */ /* 0x088fe400000006ff */
[--C-:B------:R-:W-:Y:S02]  /*0c30*/  SHF.R.U64 R16, R27, R18, R7.reuse ;  /* 0x000000121b107219 */ /* 0x100fe40000001207 */
[----:B------:R-:W-:Y:S02]  /*0c40*/  LOP3.LUT R10, RZ, R6, RZ, 0x33, !PT ;  /* 0x00000006ff0a7212 */ /* 0x000fe400078e33ff */
[----:B------:R-:W-:Y:S01]  /*0c50*/  SHF.R.U32.HI R7, RZ, R18, R7 ;  /* 0x00000012ff077219 */ /* 0x000fe20000011607 */
[----:B------:R-:W3:Y:S01]  /*0c60*/  LDC R24, c[0x0][0x610] ;  /* 0x00018400ff187b82 */ /* 0x000ee20000000800 */
[----:B------:R-:W-:Y:S01]  /*0c70*/  IMAD.MOV.U32 R6, RZ, RZ, R16 ;  /* 0x000000ffff067224 */ /* 0x000fe200078e0010 */
[----:B------:R-:W-:Y:S06]  /*0c80*/  @!P1 BRA `(.L_x_10) ;  /* 0x0000000000289947 */ /* 0x000fec0003800000 */
[----:B------:R-:W4:Y:S02]  /*0c90*/  LDC R13, c[0x0][0x64c] ;  /* 0x00019300ff0d7b82 */ /* 0x000f240000000800 */
[----:B----4-:R-:W-:-:S05]  /*0ca0*/  IADD3 R13, P1, R16, R13, RZ ;  /* 0x0000000d100d7210 */ /* 0x010fca0007f3e0ff */
        /* <DEDUP_REMOVED lines=8> */
.L_x_10:
[----:B-1----:R-:W-:Y:S01]  /*0d30*/  SHF.R.U64 R8, R6, R21, R7 ;  /* 0x0000001506087219 */ /* 0x002fe20000001207 */
[----:B0-----:R-:W-:Y:S01]  /*0d40*/  VIADD R9, R17, 0xffffffff ;  /* 0xffffffff11097836 */ /* 0x001fe20000000000 */
[----:B------:R-:W-:Y:S02]  /*0d50*/  SHF.L.U32 R6, R19, R18, RZ ;  /* 0x0000001213067219 */ /* 0x000fe400000006ff */
[----:B------:R-:W-:Y:S01]  /*0d60*/  LOP3.LUT R7, R27, R10, RZ, 0xc0, !PT ;  /* 0x0000000a1b077212 */ /* 0x000fe200078ec0ff */
[----:B------:R-:W-:Y:S01]  /*0d70*/  IMAD.MOV R10, RZ, RZ, -R8 ;  /* 0x000000ffff0a7224 */ /* 0x000fe200078e0a08 */
[----:B------:R-:W-:Y:S02]  /*0d80*/  SEL R11, R11, R20, !P4 ;  /* 0x000000140b0b7207 */ /* 0x000fe40006000000 */
[----:B------:R-:W-:Y:S01]  /*0d90*/  LOP3.LUT R9, R14, R9, RZ, 0xc0, !PT ;  /* 0x000000090e097212 */ /* 0x000fe200078ec0ff */
[----:B------:R-:W-:Y:S02]  /*0da0*/  IMAD R8, R6, R8, R7 ;  /* 0x0000000806087224 */ /* 0x000fe400078e0207 */
[----:B--2---:R-:W-:-:S02]  /*0db0*/  IMAD R6, R10, R25, R16 ;  /* 0x000000190a067224 */ /* 0x004fc400078e0210 */
[----:B---3--:R-:W-:Y:S02]  /*0dc0*/  IMAD R11, R8, R24, R11 ;  /* 0x00000018080b7224 */ /* 0x008fe400078e020b */
[----:B------:R-:W-:Y:S02]  /*0dd0*/  IMAD R6, R6, R17, R9 ;  /* 0x0000001106067224 */ /* 0x000fe400078e0209 */
[----:B------:R-:W-:-:S03]  /*0de0*/  IMAD.MOV.U32 R14, RZ, RZ, 0x1 ;  /* 0x00000001ff0e7424 */ /* 0x000fc600078e00ff */
[----:B------:R-:W-:Y:S02]  /*0df0*/  SEL R10, R6, R11, !P4 ;  /* 0x0000000b060a7207 */ /* 0x000fe40006000000 */
[----:B------:R-:W-:Y:S01]  /*0e00*/  SEL R7, R11, R6, !P4 ;  /* 0x000000060b077207 */ /* 0x000fe20006000000 */
[----:B------:R-:W-:-:S07]  /*0e10*/  IMAD.MOV.U32 R6, RZ, RZ, R26 ;  /* 0x000000ffff067224 */ /* 0x000fce00078e001a */
.L_x_8:
[----:B------:R-:W-:-:S08]  /*0e20*/  NOP ;  /* 0x0000000000007918 */ /* 0x000fd00000000000 */
[----:B------:R-:W0:Y:S02]  /*0e30*/  USETMAXREG.TRY_ALLOC.CTAPOOL UP0, 0xe8 ;  /* 0x000000e8000079c8 */ /* 0x000e240008000600 */
[----:B0-----:R-:W-:-:S13]  /*0e40*/  PLOP3.LUT P1, PT, PT, PT, UP0, 0x80, 0x0 ;  /* 0x000000000000781c */ /* 0x001fda0003f2f008 */
[----:B------:R-:W-:Y:S05]  /*0e50*/  @!P1 BRA `(.L_x_8) ;  /* 0xfffffffc00f09947 */ /* 0x000fea000383ffff */
[----:B------:R-:W-:Y:S01]  /*0e60*/  ULDC.64 UR4, c[0x0][0x598] ;  /* 0x0001660000047ab9 */ /* 0x000fe20000000a00 */
[----:B------:R-:W-:Y:S01]  /*0e70*/  ULDC.64 UR16, c[0x0][0x208] ;  /* 0x0000820000107ab9 */ /* 0x000fe20000000a00 */
[----:B------:R-:W-:-:S04]  /*0e80*/  ISETP.NE.U32.AND P1, PT, RZ, UR4, PT ;  /* 0x00000004ff007c0c */ /* 0x000fc8000bf25070 */
[----:B------:R-:W-:-:S13]  /*0e90*/  ISETP.NE.AND.EX P1, PT, RZ, UR5, PT, P1 ;  /* 0x00000005ff007c0c */ /* 0x000fda000bf25310 */
[----:B------:R-:W-:Y:S05]  /*0ea0*/  @!P1 BRA `(.L_x_11) ;  /* 0x00000000001c9947 */ /* 0x000fea0003800000 */
[----:B------:R-:W0:Y:S02]  /*0eb0*/  LDC.64 R8, c[0x0][0x598] ;  /* 0x00016600ff087b82 */ /* 0x000e240000000a00 */
[----:B0-----:R-:W2:Y:S02]  /*0ec0*/  LDG.E.64 R8, desc[UR16][R8.64] ;  /* 0x0000001008087981 */ /* 0x001ea4000c1e1b00 */
[----:B--2---:R-:W-:-:S04]  /*0ed0*/  ISETP.NE.U32.AND P1, PT, R8, RZ, PT ;  /* 0x000000ff0800720c */ /* 0x004fc80003f25070 */
[----:B------:R-:W-:-:S13]  /*0ee0*/  ISETP.NE.AND.EX P1, PT, R9, RZ, PT, P1 ;  /* 0x000000ff0900720c */ /* 0x000fda0003f25310 */
[----:B------:R-:W-:Y:S05]  /*0ef0*/  @!P1 BRA `(.L_x_11) ;  /* 0x0000000000089947 */ /* 0x000fea0003800000 */
[----:B------:R0:W5:Y:S01]  /*0f00*/  LD.E R8, desc[UR16][R8.64] ;  /* 0x0000001008087980 */ /* 0x000162000c101900 */
[----:B------:R-:W-:Y:S05]  /*0f10*/  BRA `(.L_x_12) ;  /* 0x0000000000207947 */ /* 0x000fea0003800000 */
.L_x_11:
[----:B------:R-:W-:Y:S02]  /*0f20*/  ULDC.64 UR4, c[0x0][0x588] ;  /* 0x0001620000047ab9 */ /* 0x000fe40000000a00 */
[----:B------:R-:W-:-:S04]  /*0f30*/  ISETP.NE.U32.AND P1, PT, RZ, UR4, PT ;  /* 0x00000004ff007c0c */ /* 0x000fc8000bf25070 */
[----:B------:R-:W-:-:S13]  /*0f40*/  ISETP.NE.AND.EX P1, PT, RZ, UR5, PT, P1 ;  /* 0x00000005ff007c0c */ /* 0x000fda000bf25310 */
[----:B------:R-:W-:Y:S05]  /*0f50*/  @!P1 BRA `(.L_x_13) ;  /* 0x00000000000c9947 */ /* 0x000fea0003800000 */
[----:B------:R-:W0:Y:S02]  /*0f60*/  LDC.64 R8, c[0x0][0x588] ;  /* 0x00016200ff087b82 */ /* 0x000e240000000a00 */
[----:B0-----:R1:W5:Y:S01]  /*0f70*/  LDG.E R8, desc[UR16][R8.64] ;  /* 0x0000001008087981 */ /* 0x001362000c1e1900 */
[----:B------:R-:W-:Y:S05]  /*0f80*/  BRA `(.L_x_12) ;  /* 0x0000000000047947 */ /* 0x000fea0003800000 */
.L_x_13:
[----:B------:R-:W2:Y:S02]  /*0f90*/  LDC R8, c[0x0][0x580] ;  /* 0x00016000ff087b82 */ /* 0x000ea40000000800 */
.L_x_12:
[----:B------:R-:W-:Y:S02]  /*0fa0*/  ULDC.64 UR4, c[0x0][0x5a0] ;  /* 0x0001680000047ab9 */ /* 0x000fe40000000a00 */
[----:B------:R-:W-:-:S04]  /*0fb0*/  ISETP.NE.U32.AND P1, PT, RZ, UR4, PT ;  /* 0x00000004ff007c0c */ /* 0x000fc8000bf25070 */
[----:B------:R-:W-:-:S13]  /*0fc0*/  ISETP.NE.AND.EX P1, PT, RZ, UR5, PT, P1 ;  /* 0x00000005ff007c0c */ /* 0x000fda000bf25310 */
[----:B------:R-:W-:Y:S05]  /*0fd0*/  @!P1 BRA `(.L_x_14) ;  /* 0x00000000001c9947 */ /* 0x000fea0003800000 */
[----:B------:R-:W3:Y:S02]  /*0fe0*/  LDC.64 R12, c[0x0][0x5a0] ;  /* 0x00016800ff0c7b82 */ /* 0x000ee40000000a00 */
[----:B---3--:R-:W3:Y:S02]  /*0ff0*/  LDG.E.64 R12, desc[UR16][R12.64] ;  /* 0x000000100c0c7981 */ /* 0x008ee4000c1e1b00 */
[----:B---3--:R-:W-:-:S04]  /*1000*/  ISETP.NE.U32.AND P1, PT, R12, RZ, PT ;  /* 0x000000ff0c00720c */ /* 0x008fc80003f25070 */
[----:B------:R-:W-:-:S13]  /*1010*/  ISETP.NE.AND.EX P1, PT, R13, RZ, PT, P1 ;  /* 0x000000ff0d00720c */ /* 0x000fda0003f25310 */
[----:B------:R-:W-:Y:S05]  /*1020*/  @!P1 BRA `(.L_x_14) ;  /* 0x0000000000089947 */ /* 0x000fea0003800000 */
[----:B01----:R0:W5:Y:S01]  /*1030*/  LD.E R9, desc[UR16][R12.64] ;  /* 0x000000100c097980 */ /* 0x003162000c101900 */
[----:B------:R-:W-:Y:S05]  /*1040*/  BRA `(.L_x_15) ;  /* 0x0000000000207947 */ /* 0x000fea0003800000 */
.L_x_14:
[----:B------:R-:W-:Y:S02]  /*1050*/  ULDC.64 UR4, c[0x0][0x590] ;  /* 0x0001640000047ab9 */ /* 0x000fe40000000a00 */
[----:B------:R-:W-:-:S04]  /*1060*/  ISETP.NE.U32.AND P1, PT, RZ, UR4, PT ;  /* 0x00000004ff007c0c */ /* 0x000fc8000bf25070 */
[----:B------:R-:W-:-:S13]  /*1070*/  ISETP.NE.AND.EX P1, PT, RZ, UR5, PT, P1 ;  /* 0x00000005ff007c0c */ /* 0x000fda000bf25310 */
[----:B------:R-:W-:Y:S05]  /*1080*/  @!P1 BRA `(.L_x_16) ;  /* 0x00000000000c9947 */ /* 0x000fea0003800000 */
[----:B------:R-:W0:Y:S02]  /*1090*/  LDC.64 R12, c[0x0][0x590] ;  /* 0x00016400ff0c7b82 */ /* 0x000e240000000a00 */
[----:B01----:R1:W5:Y:S01]  /*10a0*/  LDG.E R9, desc[UR16][R12.64] ;  /* 0x000000100c097981 */ /* 0x003362000c1e1900 */
[----:B------:R-:W-:Y:S05]  /*10b0*/  BRA `(.L_x_15) ;  /* 0x0000000000047947 */ /* 0x000fea0003800000 */
.L_x_16:
[----:B01----:R-:W3:Y:S02]  /*10c0*/  LDC R9, c[0x0][0x584] ;  /* 0x00016100ff097b82 */ /* 0x003ee40000000800 */
.L_x_15:
[----:B------:R-:W-:-:S13]  /*10d0*/  LOP3.LUT P1, RZ, R14, 0xff, RZ, 0xc0, !PT ;  /* 0x000000ff0eff7812 */ /* 0x000fda000782c0ff */
[----:B------:R-:W-:Y:S05]  /*10e0*/  @!P1 EXIT ;  /* 0x000000000000994d */ /* 0x000fea0003800000 */
[----:B------:R-:W-:Y:S01]  /*10f0*/  ULDC UR4, c[0x0][0x28c] ;  /* 0x0000a30000047ab9 */ /* 0x000fe20000000800 */
[----:B------:R-:W-:Y:S01]  /*1100*/  LOP3.LUT R146, R4, 0x1, RZ, 0xfc, !PT ;  /* 0x0000000104927812 */ /* 0x000fe200078efcff */
[----:B------:R-:W-:-:S04]  /*1110*/  UIADD3 UR4, UR4, 0x1f, URZ ;  /* 0x0000001f04047890 */ /* 0x000fc8000fffe03f */
[----:B------:R-:W-:-:S04]  /*1120*/  USHF.R.S32.HI UR5, URZ, 0x1f, UR4 ;  /* 0x0000001f3f057899 */ /* 0x000fc80008011404 */
[----:B------:R-:W-:-:S03]  /*1130*/  ULEA.HI UR5, UR5, UR4, URZ, 0x5 ;  /* 0x0000000405057291 */ /* 0x000fc6000f8f283f */
[----:B------:R-:W-:Y:S01]  /*1140*/  UMOV UR4, URZ ;  /* 0x0000003f00047c82 */ /* 0x000fe20008000000 */
[----:B------:R-:W-:-:S03]  /*1150*/  USHF.R.S32.HI UR9, URZ, 0x5, UR5 ;  /* 0x000000053f097899 */ /* 0x000fc60008011405 */
[----:B------:R-:W-:-:S09]  /*1160*/  UMOV UR5, URZ ;  /* 0x0000003f00057c82 */ /* 0x000fd20008000000 */
.L_x_171:
[----:B------:R-:W-:Y:S01]  /*1170*/  LOP3.LUT R11, R0, 0x80, RZ, 0xc0, !PT ;  /* 0x00000080000b7812 */ /* 0x000fe200078ec0ff */
[----:B------:R-:W4:Y:S01]  /*1180*/  S2UR UR13, SR_CgaCtaId ;  /* 0x00000000000d79c3 */ /* 0x000f220000008800 */
[----:B------:R-:W-:Y:S01]  /*1190*/  UMOV UR12, 0x400 ;  /* 0x00000400000c7882 */ /* 0x000fe20000000000 */
[----:B------:R-:W-:Y:S01]  /*11a0*/  UMOV UR6, URZ ;  /* 0x0000003f00067c82 */ /* 0x000fe20008000000 */
[----:B------:R-:W-:Y:S01]  /*11b0*/  SHF.R.U32.HI R11, RZ, 0x7, R11 ;  /* 0x00000007ff0b7819 */ /* 0x000fe2000001160b */
[----:B------:R-:W-:Y:S01]  /*11c0*/  UMOV UR7, URZ ;  /* 0x0000003f00077c82 */ /* 0x000fe20008000000 */
[----:B------:R-:W-:Y:S01]  /*11d0*/  UMOV UR18, UR5 ;  /* 0x0000000500127c82 */ /* 0x000fe20008000000 */
[----:B------:R-:W-:Y:S02]  /*11e0*/  CS2R R20, SRZ ;  /* 0x0000000000147805 */ /* 0x000fe4000001ff00 */
[----:B------:R-:W-:Y:S01]  /*11f0*/  CS2R R18, SRZ ;  /* 0x0000000000127805 */ /* 0x000fe2000001ff00 */
[----:B01---5:R-:W0:Y:S01]  /*1200*/  LDC R12, c[0x0][0x28c] ;  /* 0x0000a300ff0c7b82 */ /* 0x023e220000000800 */
[----:B------:R-:W1:Y:S01]  /*1210*/  SHFL.IDX PT, R11, R11, RZ, 0x1f ;  /* 0x00001fff0b0b7589 */ /* 0x000e6200000e0000 */
[----:B------:R-:W-:-:S02]  /*1220*/  CS2R R22, SRZ ;  /* 0x0000000000167805 */ /* 0x000fc4000001ff00 */
[----:B------:R-:W-:Y:S02]  /*1230*/  CS2R R88, SRZ ;  /* 0x0000000000587805 */ /* 0x000fe4000001ff00 */
[----:B------:R-:W-:Y:S02]  /*1240*/  CS2R R90, SRZ ;  /* 0x00000000005a7805 */ /* 0x000fe4000001ff00 */
[----:B------:R-:W-:Y:S02]  /*1250*/  CS2R R92, SRZ ;  /* 0x00000000005c7805 */ /* 0x000fe4000001ff00 */
[----:B------:R-:W-:Y:S02]  /*1260*/  CS2R R94, SRZ ;  /* 0x00000000005e7805 */ /* 0x000fe4000001ff00 */
[----:B------:R-:W-:Y:S02]  /*1270*/  CS2R R96, SRZ ;  /* 0x0000000000607805 */ /* 0x000fe4000001ff00 */
        /* <DEDUP_REMOVED lines=16> */
[----:B0-----:R-:W-:Y:S02]  /*1380*/  ISETP.GE.AND P1, PT, R12, 0x1, PT ;  /* 0x000000010c00780c */ /* 0x001fe40003f26270 */
[----:B------:R-:W-:Y:S02]  /*1390*/  CS2R R130, SRZ ;  /* 0x0000000000827805 */ /* 0x000fe4000001ff00 */
[----:B-1----:R-:W-:-:S02]  /*13a0*/  R2UR UR8, R11 ;  /* 0x000000000b0872ca */ /* 0x002fc400000e0000 */
[----:B------:R-:W-:Y:S02]  /*13b0*/  CS2R R132, SRZ ;  /* 0x0000000000847805 */ /* 0x000fe4000001ff00 */
[----:B------:R-:W-:Y:S02]  /*13c0*/  CS2R R134, SRZ ;  /* 0x0000000000867805 */ /* 0x000fe4000001ff00 */
[----:B------:R-:W-:Y:S02]  /*13d0*/  CS2R R136, SRZ ;  /* 0x0000000000887805 */ /* 0x000fe4000001ff00 */
[----:B------:R-:W-:Y:S02]  /*13e0*/  CS2R R138, SRZ ;  /* 0x00000000008a7805 */ /* 0x000fe4000001ff00 */
[----:B------:R-:W-:Y:S02]  /*13f0*/  CS2R R140, SRZ ;  /* 0x00000000008c7805 */ /* 0x000fe4000001ff00 */
[----:B------:R-:W-:-:S02]  /*1400*/  CS2R R142, SRZ ;  /* 0x00000000008e7805 */ /* 0x000fc4000001ff00 */
[----:B------:R-:W-:Y:S01]  /*1410*/  CS2R R144, SRZ ;  /* 0x0000000000907805 */ /* 0x000fe2000001ff00 */
[----:B------:R-:W-:Y:S01]  /*1420*/  IMAD.U32 R15, RZ, RZ, UR4 ;  /* 0x00000004ff0f7e24 */ /* 0x000fe2000f8e00ff */
[----:B------:R-:W-:Y:S02]  /*1430*/  CS2R R56, SRZ ;  /* 0x0000000000387805 */ /* 0x000fe4000001ff00 */
[----:B------:R-:W-:Y:S02]  /*1440*/  CS2R R58, SRZ ;  /* 0x00000000003a7805 */ /* 0x000fe4000001ff00 */
[----:B------:R-:W-:Y:S02]  /*1450*/  CS2R R60, SRZ ;  /* 0x00000000003c7805 */ /* 0x000fe4000001ff00 */
[----:B------:R-:W-:Y:S01]  /*1460*/  CS2R R62, SRZ ;  /* 0x00000000003e7805 */ /* 0x000fe2000001ff00 */
[----:B------:R-:W-:Y:S01]  /*1470*/  ULEA.HI UR10, UR8, UR8, URZ, 0x1 ;  /* 0x00000008080a7291 */ /* 0x000fe2000f8f083f */
[----:B------:R-:W-:-:S02]  /*1480*/  CS2R R64, SRZ ;  /* 0x0000000000407805 */ /* 0x000fc4000001ff00 */
[----:B------:R-:W-:Y:S02]  /*1490*/  CS2R R66, SRZ ;  /* 0x0000000000427805 */ /* 0x000fe4000001ff00 */
[----:B------:R-:W-:Y:S01]  /*14a0*/  CS2R R68, SRZ ;  /* 0x0000000000447805 */ /* 0x000fe2000001ff00 */
[----:B------:R-:W-:Y:S01]  /*14b0*/  ULOP3.LUT UR11, UR10, 0x1ffffe, URZ, 0xc0, !UPT ;  /* 0x001ffffe0a0b7892 */ /* 0x000fe2000f8ec03f */
[----:B------:R-:W-:Y:S01]  /*14c0*/  CS2R R70, SRZ ;  /* 0x0000000000467805 */ /* 0x000fe2000001ff00 */
[----:B----4-:R-:W-:Y:S01]  /*14d0*/  ULEA UR10, UR13, UR12, 0x18 ;  /* 0x0000000c0d0a7291 */ /* 0x010fe2000f8ec03f */
[----:B------:R-:W-:Y:S01]  /*14e0*/  CS2R R72, SRZ ;  /* 0x0000000000487805 */ /* 0x000fe2000001ff00 */
[----:B------:R-:W-:Y:S01]  /*14f0*/  UIADD3 UR11, UR8, -UR11, URZ ;  /* 0x8000000b080b7290 */ /* 0x000fe2000fffe03f */
[----:B------:R-:W-:Y:S02]  /*1500*/  CS2R R74, SRZ ;  /* 0x00000000004a7805 */ /* 0x000fe4000001ff00 */
[----:B------:R-:W-:Y:S01]  /*1510*/  CS2R R76, SRZ ;  /* 0x00000000004c7805 */ /* 0x000fe2000001ff00 */
[----:B------:R-:W-:Y:S01]  /*1520*/  UMOV UR8, URZ ;  /* 0x0000003f00087c82 */ /* 0x000fe20008000000 */
[----:B------:R-:W-:Y:S01]  /*1530*/  ULEA UR11, UR11, UR10, 0xb ;  /* 0x0000000a0b0b7291 */ /* 0x000fe2000f8e583f */
[----:B------:R-:W-:-:S02]  /*1540*/  CS2R R78, SRZ ;  /* 0x00000000004e7805 */ /* 0x000fc4000001ff00 */
[----:B------:R-:W-:Y:S02]  /*1550*/  CS2R R80, SRZ ;  /* 0x0000000000507805 */ /* 0x000fe4000001ff00 */
[----:B------:R-:W-:Y:S01]  /*1560*/  CS2R R82, SRZ ;  /* 0x0000000000527805 */ /* 0x000fe2000001ff00 */
[----:B------:R-:W-:Y:S01]  /*1570*/  UIADD3 UR11, UR11, 0x100, URZ ;  /* 0x000001000b0b7890 */ /* 0x000fe2000fffe03f */
[----:B------:R-:W-:Y:S02]  /*1580*/  CS2R R84, SRZ ;  /* 0x0000000000547805 */ /* 0x000fe4000001ff00 */
[----:B------:R-:W-:Y:S02]  /*1590*/  CS2R R86, SRZ ;  /* 0x0000000000567805 */ /* 0x000fe4000001ff00 */
[----:B------:R-:W-:Y:S01]  /*15a0*/  CS2R R24, SRZ ;  /* 0x0000000000187805 */ /* 0x000fe2000001ff00 */
[----:B------:R-:W-:Y:S01]  /*15b0*/  USHF.R.U32.HI UR11, URZ, 0x4, UR11 ;  /* 0x000000043f0b7899 */ /* 0x000fe2000801160b */
[----:B------:R-:W-:-:S02]  /*15c0*/  CS2R R26, SRZ ;  /* 0x00000000001a7805 */ /* 0x000fc4000001ff00 */
[----:B------:R-:W-:Y:S02]  /*15d0*/  CS2R R28, SRZ ;  /* 0x00000000001c7805 */ /* 0x000fe4000001ff00 */
[----:B------:R-:W-:Y:S01]  /*15e0*/  CS2R R30, SRZ ;  /* 0x00000000001e7805 */ /* 0x000fe2000001ff00 */
[----:B------:R-:W-:Y:S01]  /*15f0*/  ULOP3.LUT UR11, UR11, 0x3fff, URZ, 0xc0, !UPT ;  /* 0x00003fff0b0b7892 */ /* 0x000fe2000f8ec03f */
        /* <DEDUP_REMOVED lines=11> */
[----:B------:R-:W-:Y:S01]  /*16b0*/  CS2R R54, SRZ ;  /* 0x0000000000367805 */ /* 0x000fe2000001ff00 */
[----:B--2---:R-:W-:Y:S06]  /*16c0*/  @!P1 BRA `(.L_x_17) ;  /* 0x00000008002c9947 */ /* 0x004fec0003800000 */
[----:B------:R-:W-:-:S13]  /*16d0*/  ISETP.NE.AND P2, PT, R146, 0x3, PT ;  /* 0x000000039200780c */ /* 0x000fda0003f45270 */
[----:B------:R-:W-:Y:S05]  /*16e0*/  @!P2 BRA `(.L_x_18) ;  /* 0x000000000004a947 */ /* 0x000fea0003800000 */
[----:B------:R-:W-:Y:S01]  /*16f0*/  BPT.TRAP 0x1 ;  /* 0x000000040000795c */ /* 0x000fe20000300000 */
.L_x_18:
[----:B------:R-:W-:Y:S01]  /*1700*/  ULEA UR7, UR5, UR10, 0x3 ;  /* 0x0000000a05077291 */ /* 0x000fe2000f8e183f */
[----:B------:R-:W-:-:S05]  /*1710*/  IMAD.U32 R11, RZ, RZ, UR4 ;  /* 0x00000004ff0b7e24 */ /* 0x000fca000f8e00ff */
[----:B------:R-:W-:-:S04]  /*1720*/  SHF.L.U32 R11, R11, 0x1f, RZ ;  /* 0x0000001f0b0b7819 */ /* 0x000fc800000006ff */
[----:B------:R0:W1:Y:S01]  /*1730*/  SYNCS.PHASECHK.TRANS64.TRYWAIT P1, [UR7], R11 ;  /* 0x0000000bff0075a7 */ /* 0x0000620008020147 */
[----:B------:R-:W-:Y:S05]  /*1740*/  @!P2 BRA `(.L_x_19) ;  /* 0x000000000004a947 */ /* 0x000fea0003800000 */
[----:B------:R-:W-:Y:S01]  /*1750*/  BPT.TRAP 0x1 ;  /* 0x000000040000795c */ /* 0x000fe20000300000 */
.L_x_19:
[----:B------:R-:W-:Y:S01]  /*1760*/  UMOV UR6, 0x1 ;  /* 0x0000000100067882 */ /* 0x000fe20000000000 */
[----:B------:R-:W-:Y:S01]  /*1770*/  IMAD.MOV.U32 R20, RZ, RZ, RZ ;  /* 0x000000ffff147224 */ /* 0x000fe200078e00ff */
[----:B-1----:R-:W-:Y:S06]  /*1780*/  @P1 BRA `(.L_x_20) ;  /* 0x0000000000081947 */ /* 0x002fec0003800000 */
[----:B------:R-:W1:Y:S02]  /*1790*/  SYNCS.PHASECHK.TRANS64.TRYWAIT P1, [UR7], R11 ;  /* 0x0000000bff0075a7 */ /* 0x000e640008020147 */
[----:B-1----:R-:W-:Y:S05]  /*17a0*/  @!P1 BRA `(.L_x_21) ;  /* 0x0000007c005c9947 */ /* 0x002fea0003800000 */
.L_x_20:
[----:B------:R-:W-:Y:S01]  /*17b0*/  UIADD3 UR7, UR10, 0xa100, URZ ;  /* 0x0000a1000a077890 */ /* 0x000fe2000fffe03f */
[----:B------:R-:W-:Y:S01]  /*17c0*/  WARPGROUP.ARRIVE ;  /* 0x00000000000079c5 */ /* 0x000fe20000000000 */
[----:B------:R-:W-:Y:S01]  /*17d0*/  ULOP3.LUT UR12, UR11, 0x10000, URZ, 0xfc, !UPT ;  /* 0x000100000b0c7892 */ /* 0x000fe2000f8efc3f */
[----:B------:R-:W-:Y:S01]  /*17e0*/  IMAD.MOV.U32 R21, RZ, RZ, RZ ;  /* 0x000000ffff157224 */ /* 0x000fe200078e00ff */
[----:B------:R-:W-:Y:S01]  /*17f0*/  USHF.R.U32.HI UR7, URZ, 0x4, UR7 ;  /* 0x000000043f077899 */ /* 0x000fe20008011607 */
[----:B------:R-:W-:Y:S01]  /*1800*/  CS2R R18, SRZ ;  /* 0x0000000000127805 */ /* 0x000fe2000001ff00 */
[----:B------:R-:W-:Y:S01]  /*1810*/  ULEA UR12, UR5, UR12, 0x9 ;  /* 0x0000000c050c7291 */ /* 0x000fe2000f8e483f */
[----:B------:R-:W-:Y:S01]  /*1820*/  CS2R R22, SRZ ;  /* 0x0000000000167805 */ /* 0x000fe2000001ff00 */
[----:B------:R-:W-:Y:S01]  /*1830*/  ULOP3.LUT UR7, UR7, 0x3fff, URZ, 0xc0, !UPT ;  /* 0x00003fff07077892 */ /* 0x000fe2000f8ec03f */
[----:B------:R-:W-:Y:S01]  /*1840*/  CS2R R88, SRZ ;  /* 0x0000000000587805 */ /* 0x000fe2000001ff00 */
[----:B------:R-:W-:Y:S01]  /*1850*/  UMOV UR13, 0xc0000010 ;  /* 0xc0000010000d7882 */ /* 0x000fe20000000000 */
[----:B------:R-:W-:Y:S01]  /*1860*/  UMOV UR15, 0xc0000010 ;  /* 0xc0000010000f7882 */ /* 0x000fe20000000000 */
[----:B------:R-:W-:Y:S01]  /*1870*/  ULOP3.LUT UR7, UR7, 0x10000, URZ, 0xfc, !UPT ;  /* 0x0001000007077892 */ /* 0x000fe2000f8efc3f */
[----:B------:R-:W-:-:S02]  /*1880*/  CS2R R90, SRZ ;  /* 0x00000000005a7805 */ /* 0x000fc4000001ff00 */
[----:B------:R-:W-:Y:S02]  /*1890*/  CS2R R92, SRZ ;  /* 0x00000000005c7805 */ /* 0x000fe4000001ff00 */
[----:B------:R-:W-:Y:S01]  /*18a0*/  CS2R R94, SRZ ;  /* 0x00000000005e7805 */ /* 0x000fe2000001ff00 */
[----:B------:R-:W-:Y:S01]  /*18b0*/  ULEA UR14, UR5, UR7, 0x7 ;  /* 0x00000007050e7291 */ /* 0x000fe2000f8e383f */
[----:B------:R-:W-:Y:S01]  /*18c0*/  CS2R R96, SRZ ;  /* 0x0000000000607805 */ /* 0x000fe2000001ff00 */
[----:B------:R-:W-:Y:S01]  /*18d0*/  UIADD3 UR7, UR12, 0x100, URZ ;  /* 0x000001000c077890 */ /* 0x000fe2000fffe03f */
[----:B------:R-:W-:Y:S02]  /*18e0*/  CS2R R98, SRZ ;  /* 0x0000000000627805 */ /* 0x000fe4000001ff00 */
[----:B------:R-:W-:Y:S02]  /*18f0*/  CS2R R100, SRZ ;  /* 0x0000000000647805 */ /* 0x000fe4000001ff00 */
[----:B------:R-:W-:-:S02]  /*1900*/  CS2R R102, SRZ ;  /* 0x0000000000667805 */ /* 0x000fc4000001ff00 */
[----:B------:R-:W-:Y:S02]  /*1910*/  CS2R R104, SRZ ;  /* 0x0000000000687805 */ /* 0x000fe4000001ff00 */
[----:B------:R-:W-:Y:S02]  /*1920*/  CS2R R106, SRZ ;  /* 0x00000000006a7805 */ /* 0x000fe4000001ff00 */
[----:B------:R-:W-:Y:S01]  /*1930*/  CS2R R108, SRZ ;  /* 0x00000000006c7805 */ /* 0x000fe2000001ff00 */
[----:B------:R-:W-:Y:S01]  /*1940*/  QGMMA.64x64x32.F32.E4M3.E4M3 R56, gdesc[UR12], RZ, !UPT ;  /* 0x00e000000c3879f3 */ /* 0x000fe2000c7008ff */
[----:B------:R-:W-:Y:S01]  /*1950*/  UMOV UR12, UR7 ;  /* 0x00000007000c7c82 */ /* 0x000fe20008000000 */
[----:B------:R-:W-:Y:S01]  /*1960*/  ULDC UR7, c[0x0][0x50c] ;  /* 0x0001430000077ab9 */ /* 0x000fe20000000800 */
[----:B------:R-:W-:Y:S01]  /*1970*/  UMOV UR13, 0xc0000010 ;  /* 0xc0000010000d7882 */ /* 0x000fe20000000000 */
[----:B------:R-:W-:Y:S01]  /*1980*/  UISETP.NE.AND UP0, UPT, UR7, 0x1, UPT ;  /* 0x000000010700788c */ /* 0x000fe2000bf05270 */
[----:B------:R-:W-:Y:S01]  /*1990*/  QGMMA.64x64x32.F32.E4M3.E4M3 R24, gdesc[UR12], RZ, !UPT, gsb0 ;  /* 0x00e000000c1879f3 */ /* 0x000fe2000c0008ff */
[----:B------:R-:W-:-:S02]  /*19a0*/  CS2R R110, SRZ ;  /* 0x00000000006e7805 */ /* 0x000fc4000001ff00 */
[----:B------:R-:W-:Y:S01]  /*19b0*/  CS2R R112, SRZ ;  /* 0x0000000000707805 */ /* 0x000fe2000001ff00 */
[----:B------:R-:W-:Y:S01]  /*19c0*/  USEL UR7, URZ, 0x1, UP0 ;  /* 0x000000013f077887 */ /* 0x000fe20008000000 */
[----:B------:R-:W-:Y:S02]  /*19d0*/  CS2R R114, SRZ ;  /* 0x0000000000727805 */ /* 0x000fe4000001ff00 */
[----:B------:R-:W-:Y:S02]  /*19e0*/  CS2R R116, SRZ ;  /* 0x0000000000747805 */ /* 0x000fe4000001ff00 */
[----:B------:R-:W-:Y:S02]  /*19f0*/  CS2R R118, SRZ ;  /* 0x0000000000767805 */ /* 0x000fe4000001ff00 */
[----:B------:R-:W-:Y:S02]  /*1a00*/  CS2R R120, SRZ ;  /* 0x0000000000787805 */ /* 0x000fe4000001ff00 */
[----:B------:R-:W-:-:S02]  /*1a10*/  CS2R R122, SRZ ;  /* 0x00000000007a7805 */ /* 0x000fc4000001ff00 */
[----:B------:R-:W-:Y:S02]  /*1a20*/  ISETP.NE.AND P1, PT, RZ, UR7, PT ;  /* 0x00000007ff007c0c */ /* 0x000fe4000bf25270 */
        /* <DEDUP_REMOVED lines=10> */
[----:B------:R-:W-:Y:S01]  /*1ad0*/  CS2R R144, SRZ ;  /* 0x0000000000907805 */ /* 0x000fe2000001ff00 */
[----:B------:R-:W-:Y:S06]  /*1ae0*/  @!P1 BRA `(.L_x_22) ;  /* 0x0000000400089947 */ /* 0x000fec0003800000 */
[----:B------:R-:W-:Y:S02]  /*1af0*/  WARPGROUP.DEPBAR.LE gsb0, 0x0 ;  /* 0x00008000000079c5 */ /* 0x000fe40000010000 */
[----:B------:R-:W-:-:S01]  /*1b00*/  FADD R145, RZ, R56 ;  /* 0x00000038ff917221 */ /* 0x000fc20000000000 */
[----:B------:R-:W-:Y:S01]  /*1b10*/  FADD R144, RZ, R57 ;  /* 0x00000039ff907221 */ /* 0x000fe20000000000 */
        /* <DEDUP_REMOVED lines=62> */
[----:B------:R-:W-:-:S06]  /*1f00*/  UMOV UR6, URZ ;  /* 0x0000003f00067c82 */ /* 0x000fcc0008000000 */
.L_x_22:
[----:B------:R-:W-:-:S04]  /*1f10*/  UIADD3 UR18, UR5, 0x1, URZ ;  /* 0x0000000105127890 */ /* 0x000fc8000fffe03f */
[----:B------:R-:W-:-:S04]  /*1f20*/  UISETP.NE.AND UP0, UPT, UR18, 0x5, UPT ;  /* 0x000000051200788c */ /* 0x000fc8000bf05270 */
[----:B------:R-:W-:Y:S02]  /*1f30*/  USEL UR8, URZ, 0x1, UP0 ;  /* 0x000000013f087887 */ /* 0x000fe40008000000 */
[----:B------:R-:W-:Y:S02]  /*1f40*/  USEL UR18, UR18, URZ, UP0 ;  /* 0x0000003f12127287 */ /* 0x000fe40008000000 */
[----:B------:R-:W-:-:S06]  /*1f50*/  ULOP3.LUT UR8, UR4, UR8, URZ, 0x3c, !UPT ;  /* 0x0000000804087292 */ /* 0x000fcc000f8e3c3f */
[----:B------:R-:W-:Y:S01]  /*1f60*/  IMAD.U32 R15, RZ, RZ, UR8 ;  /* 0x00000008ff0f7e24 */ /* 0x000fe2000f8e00ff */
[----:B------:R-:W-:-:S06]  /*1f70*/  UMOV UR8, 0x1 ;  /* 0x0000000100087882 */ /* 0x000fcc0000000000 */
.L_x_17:
[----:B------:R-:W-:-:S04]  /*1f80*/  UISETP.LT.AND UP0, UPT, UR9, 0x1, UPT ;  /* 0x000000010900788c */ /* 0x000fc8000bf01270 */
[----:B------:R-:W-:-:S04]  /*1f90*/  USEL UR12, UR9, 0x1, UP0 ;  /* 0x00000001090c7887 */ /* 0x000fc80008000000 */
[----:B------:R-:W-:-:S04]  /*1fa0*/  UIADD3 UR12, UR9, -UR12, URZ ;  /* 0x8000000c090c7290 */ /* 0x000fc8000fffe03f */
[----:B------:R-:W-:-:S06]  /*1fb0*/  UISETP.GE.AND UP0, UPT, UR12, 0x1, UPT ;  /* 0x000000010c00788c */ /* 0x000fcc000bf06270 */
[----:B------:R-:W-:-:S13]  /*1fc0*/  PLOP3.LUT P1, PT, PT, PT, UP0, 0x80, 0x0 ;  /* 0x000000000000781c */ /* 0x000fda0003f2f008 */
[----:B------:R-:W-:Y:S05]  /*1fd0*/  @!P1 BRA `(.L_x_23) ;  /* 0x0000000800009947 */ /* 0x000fea0003800000 */
[----:B01----:R-:W-:Y:S01]  /*1fe0*/  IMAD.U32 R11, RZ, RZ, UR12 ;  /* 0x0000000cff0b7e24 */ /* 0x003fe2000f8e00ff */
[----:B------:R-:W-:Y:S01]  /*1ff0*/  ULDC UR19, c[0x0][0x50c] ;  /* 0x0001430000137ab9 */ /* 0x000fe20000000800 */
[----:B------:R-:W-:-:S07]  /*2000*/  IMAD.U32 R12, RZ, RZ, UR5 ;  /* 0x00000005ff0c7e24 */ /* 0x000fce000f8e00ff */
.L_x_31:
[----:B------:R-:W-:-:S13]  /*2010*/  ISETP.NE.AND P2, PT, R146, 0x3, PT ;  /* 0x000000039200780c */ /* 0x000fda0003f45270 */
[----:B0-----:R-:W-:Y:S05]  /*2020*/  @!P2 BRA `(.L_x_24) ;  /* 0x000000000004a947 */ /* 0x001fea0003800000 */
[----:B------:R-:W-:Y:S01]  /*2030*/  BPT.TRAP 0x1 ;  /* 0x000000040000795c */ /* 0x000fe20000300000 */
.L_x_24:
[----:B------:R-:W0:Y:S01]  /*2040*/  S2UR UR12, SR_CgaCtaId ;  /* 0x00000000000c79c3 */ /* 0x000e220000008800 */
[----:B------:R-:W-:Y:S01]  /*2050*/  UMOV UR10, 0x400 ;  /* 0x00000400000a7882 */ /* 0x000fe20000000000 */
[----:B------:R-:W-:Y:S01]  /*2060*/  SHF.L.U32 R13, R15, 0x1f, RZ ;  /* 0x0000001f0f0d7819 */ /* 0x000fe200000006ff */
[----:B0-----:R-:W-:-:S04]  /*2070*/  ULEA UR10, UR12, UR10, 0x18 ;  /* 0x0000000a0c0a7291 */ /* 0x001fc8000f8ec03f */
[----:B------:R-:W-:-:S09]  /*2080*/  ULEA UR12, UR18, UR10, 0x3 ;  /* 0x0000000a120c7291 */ /* 0x000fd2000f8e183f */
[----:B------:R0:W1:Y:S01]  /*2090*/  SYNCS.PHASECHK.TRANS64.TRYWAIT P1, [UR12], R13 ;  /* 0x0000000dff0075a7 */ /* 0x000062000802014c */
[----:B------:R-:W-:Y:S05]  /*20a0*/  @!P2 BRA `(.L_x_25) ;  /* 0x000000000004a947 */ /* 0x000fea0003800000 */
[----:B------:R-:W-:Y:S01]  /*20b0*/  BPT.TRAP 0x1 ;  /* 0x000000040000795c */ /* 0x000fe20000300000 */
.L_x_25:
[----:B-1----:R-:W-:Y:S05]  /*20c0*/  @P1 BRA `(.L_x_26) ;  /* 0x0000000000081947 */ /* 0x002fea0003800000 */
[----:B------:R-:W1:Y:S02]  /*20d0*/  SYNCS.PHASECHK.TRANS64.TRYWAIT P1, [UR12], R13 ;  /* 0x0000000dff0075a7 */ /* 0x000e64000802014c */
[----:B-1----:R-:W-:Y:S05]  /*20e0*/  @!P1 BRA `(.L_x_27) ;  /* 0x0000007400249947 */ /* 0x002fea0003800000 */
.L_x_26:
[----:B------:R-:W-:Y:S01]  /*20f0*/  UIADD3 UR12, UR10, 0xa100, URZ ;  /* 0x0000a1000a0c7890 */ /* 0x000fe2000fffe03f */
[----:B------:R-:W-:Y:S01]  /*2100*/  WARPGROUP.ARRIVE ;  /* 0x00000000000079c5 */ /* 0x000fe20000000000 */
[----:B------:R-:W-:Y:S02]  /*2110*/  UISETP.NE.AND UP0, UPT, UR7, URZ, UPT ;  /* 0x0000003f0700728c */ /* 0x000fe4000bf05270 */
[----:B------:R-:W-:Y:S02]  /*2120*/  USHF.R.U32.HI UR12, URZ, 0x4, UR12 ;  /* 0x000000043f0c7899 */ /* 0x000fe4000801160c */
[----:B------:R-:W-:Y:S02]  /*2130*/  USEL UR8, UR8, URZ, !UP0 ;  /* 0x0000003f08087287 */ /* 0x000fe4000c000000 */
[----:B------:R-:W-:Y:S02]  /*2140*/  ULOP3.LUT UR7, UR12, 0x3fff, URZ, 0xc0, !UPT ;  /* 0x00003fff0c077892 */ /* 0x000fe4000f8ec03f */
[----:B------:R-:W-:-:S02]  /*2150*/  ULOP3.LUT UR12, UR11, 0x10000, URZ, 0xfc, !UPT ;  /* 0x000100000b0c7892 */ /* 0x000fc4000f8efc3f */
[----:B------:R-:W-:Y:S02]  /*2160*/  ULOP3.LUT UR7, UR7, 0x10000, URZ, 0xfc, !UPT ;  /* 0x0001000007077892 */ /* 0x000fe4000f8efc3f */
[----:B------:R-:W-:Y:S02]  /*2170*/  UISETP.NE.U32.AND UP0, UPT, UR8, URZ, UPT ;  /* 0x0000003f0800728c */ /* 0x000fe4000bf05070 */
[----:B------:R-:W-:Y:S02]  /*2180*/  ULEA UR12, UR18, UR12, 0x9 ;  /* 0x0000000c120c7291 */ /* 0x000fe4000f8e483f */
[----:B------:R-:W-:Y:S02]  /*2190*/  ULEA UR14, UR18, UR7, 0x7 ;  /* 0x00000007120e7291 */ /* 0x000fe4000f8e383f */
[----:B------:R-:W-:Y:S01]  /*21a0*/  UIADD3 UR7, UR12, 0x100, URZ ;  /* 0x000001000c077890 */ /* 0x000fe2000fffe03f */
[----:B------:R-:W-:Y:S01]  /*21b0*/  UMOV UR13, 0xc0000010 ;  /* 0xc0000010000d7882 */ /* 0x000fe20000000000 */
[----:B------:R-:W-:Y:S01]  /*21c0*/  UMOV UR15, 0xc0000010 ;  /* 0xc0000010000f7882 */ /* 0x000fe20000000000 */
[----:B------:R-:W-:-:S04]  /*21d0*/  UIADD3 UR6, UR6, 0x1, URZ ;  /* 0x0000000106067890 */ /* 0x000fc8000fffe03f */
[----:B------:R-:W-:Y:S01]  /*21e0*/  QGMMA.64x64x32.F32.E4M3.E4M3 R56, gdesc[UR12], R56, UP0 ;  /* 0x00e000000c3879f3 */ /* 0x000fe2000bf00838 */
[----:B------:R-:W-:Y:S01]  /*21f0*/  UMOV UR12, UR7 ;  /* 0x00000007000c7c82 */ /* 0x000fe20008000000 */
[----:B------:R-:W-:Y:S02]  /*2200*/  UMOV UR13, 0xc0000010 ;  /* 0xc0000010000d7882 */ /* 0x000fe40000000000 */
[----:B------:R-:W-:Y:S01]  /*2210*/  QGMMA.64x64x32.F32.E4M3.E4M3 R24, gdesc[UR12], R24, UP0, gsb0 ;  /* 0x00e000000c1879f3 */ /* 0x000fe2000b800818 */
[----:B------:R-:W-:-:S04]  /*2220*/  UISETP.NE.AND UP0, UPT, UR6, UR19, UPT ;  /* 0x000000130600728c */ /* 0x000fc8000bf05270 */
[----:B------:R-:W-:-:S06]  /*2230*/  USEL UR7, URZ, 0x1, UP0 ;  /* 0x000000013f077887 */ /* 0x000fcc0008000000 */
[----:B------:R-:W-:Y:S01]  /*2240*/  ISETP.NE.AND P1, PT, RZ, UR7, PT ;  /* 0x00000007ff007c0c */ /* 0x000fe2000bf25270 */
[----:B------:R-:W-:-:S12]  /*2250*/  WARPGROUP.DEPBAR.LE gsb0, 0x1 ;  /* 0x00008000000079c5 */ /* 0x000fd80000010100 */
[----:B------:R-:W-:Y:S05]  /*2260*/  @!P1 BRA `(.L_x_28) ;  /* 0x0000000400089947 */ /* 0x000fea0003800000 */
[----:B------:R-:W-:Y:S02]  /*2270*/  WARPGROUP.DEPBAR.LE gsb0, 0x0 ;  /* 0x00008000000079c5 */ /* 0x000fe40000010000 */
[----:B------:R-:W-:-:S01]  /*2280*/  FADD R145, R56, R145 ;  /* 0x0000009138917221 */ /* 0x000fc20000000000 */
[----:B------:R-:W-:Y:S01]  /*2290*/  FADD R144, R57, R144 ;  /* 0x0000009039907221 */ /* 0x000fe20000000000 */
        /* <DEDUP_REMOVED lines=62> */
[----:B------:R-:W-:-:S06]  /*2680*/  UMOV UR6, URZ ;  /* 0x0000003f00067c82 */ /* 0x000fcc0008000000 */
.L_x_28:
[----:B------:R-:W-:Y:S05]  /*2690*/  @!P2 BRA `(.L_x_29) ;  /* 0x000000000004a947 */ /* 0x000fea0003800000 */
[----:B------:R-:W-:Y:S01]  /*26a0*/  BPT.TRAP 0x1 ;  /* 0x000000040000795c */ /* 0x000fe20000300000 */
.L_x_29:
[----:B01----:R-:W-:Y:S02]  /*26b0*/  @P0 LEA R13, R12, UR10, 0x3 ;  /* 0x0000000a0c0d0c11 */ /* 0x003fe4000f8e18ff */
[----:B------:R-:W-:-:S03]  /*26c0*/  ISETP.GT.U32.AND P1, PT, R4, 0x1, PT ;  /* 0x000000010400780c */ /* 0x000fc60003f24070 */
[----:B------:R-:W-:-:S05]  /*26d0*/  @P0 VIADD R14, R13, 0x28 ;  /* 0x000000280d0e0836 */ /* 0x000fca0000000000 */
[----:B------:R-:W-:-:S04]  /*26e0*/  @P0 PRMT R14, R5, 0x654, R14 ;  /* 0x00000654050e0816 */ /* 0x000fc8000000000e */
[----:B------:R0:W-:Y:S01]  /*26f0*/  @P0 SYNCS.ARRIVE.TRANS64.RED.A1T0 RZ, [R14+URZ], RZ ;  /* 0x000000ff0eff09a7 */ /* 0x0001e2000810043f */
[----:B------:R-:W-:Y:S05]  /*2700*/  @P1 BRA `(.L_x_30) ;  /* 0x0000000000041947 */ /* 0x000fea0003800000 */
[----:B------:R-:W-:Y:S01]  /*2710*/  BPT.TRAP 0x1 ;  /* 0x000000040000795c */ /* 0x000fe20000300000 */
.L_x_30:
[----:B------:R-:W-:Y:S01]  /*2720*/  UIADD3 UR18, UR18, 0x1, URZ ;  /* 0x0000000112127890 */ /* 0x000fe2000fffe03f */
[C---:B------:R-:W-:Y:S01]  /*2730*/  ISETP.GT.AND P2, PT, R11.reuse, 0x1, PT ;  /* 0x000000010b00780c */ /* 0x040fe20003f44270 */
[----:B------:R-:W-:Y:S02]  /*2740*/  VIADD R12, R12, 0x1 ;  /* 0x000000010c0c7836 */ /* 0x000fe40000000000 */
[----:B------:R-:W-:Y:S01]  /*2750*/  UISETP.NE.AND UP0, UPT, UR18, 0x5, UPT ;  /* 0x000000051200788c */ /* 0x000fe2000bf05270 */
[----:B------:R-:W-:Y:S02]  /*2760*/  VIADD R11, R11, 0xffffffff ;  /* 0xffffffff0b0b7836 */ /* 0x000fe40000000000 */
[C---:B------:R-:W-:Y:S01]  /*2770*/  ISETP.NE.AND P1, PT, R12.reuse, 0x5, PT ;  /* 0x000000050c00780c */ /* 0x040fe20003f25270 */
[----:B------:R-:W-:Y:S02]  /*2780*/  USEL UR8, URZ, 0x1, UP0 ;  /* 0x000000013f087887 */ /* 0x000fe40008000000 */
[----:B------:R-:W-:Y:S01]  /*2790*/  USEL UR18, UR18, URZ, UP0 ;  /* 0x0000003f12127287 */ /* 0x000fe20008000000 */
[----:B------:R-:W-:-:S03]  /*27a0*/  SEL R12, R12, RZ, P1 ;  /* 0x000000ff0c0c7207 */ /* 0x000fc60000800000 */
[----:B------:R-:W-:Y:S01]  /*27b0*/  LOP3.LUT R15, R15, UR8, RZ, 0x3c, !PT ;  /* 0x000000080f0f7c12 */ /* 0x000fe2000f8e3cff */
[----:B------:R-:W-:Y:S01]  /*27c0*/  UMOV UR8, 0x1 ;  /* 0x0000000100087882 */ /* 0x000fe20000000000 */
[----:B------:R-:W-:Y:S06]  /*27d0*/  @P2 BRA `(.L_x_31) ;  /* 0xfffffff8000c2947 */ /* 0x000fec000383ffff */
.L_x_23:
[----:B------:R-:W-:Y:S01]  /*27e0*/  UISETP.NE.AND UP0, UPT, UR6, URZ, UPT ;  /* 0x0000003f0600728c */ /* 0x000fe2000bf05270 */
[----:B01----:R-:W0:Y:S03]  /*27f0*/  LDC R11, c[0x0][0x28c] ;  /* 0x0000a300ff0b7b82 */ /* 0x003e260000000800 */
[----:B------:R-:W-:-:S06]  /*2800*/  USEL UR6, URZ, 0x1, !UP0 ;  /* 0x000000013f067887 */ /* 0x000fcc000c000000 */
[----:B------:R-:W-:Y:S02]  /*2810*/  ISETP.NE.AND P1, PT, RZ, UR6, PT ;  /* 0x00000006ff007c0c */ /* 0x000fe4000bf25270 */
[----:B0-----:R-:W-:-:S11]  /*2820*/  ISETP.GE.AND P2, PT, R11, 0x1, PT ;  /* 0x000000010b00780c */ /* 0x001fd60003f46270 */
[----:B------:R-:W-:Y:S05]  /*2830*/  @!P1 BRA `(.L_x_32) ;  /* 0x0000000400049947 */ /* 0x000fea0003800000 */
[----:B------:R-:W-:Y:S02]  /*2840*/  WARPGROUP.DEPBAR.LE gsb0, 0x0 ;  /* 0x00008000000079c5 */ /* 0x000fe40000010000 */
[----:B------:R-:W-:Y:S01]  /*2850*/  FADD R145, R56, R145 ;  /* 0x0000009138917221 */ /* 0x000fe20000000000 */
        /* <DEDUP_REMOVED lines=62> */
[----:B------:R-:W-:-:S07]  /*2c40*/  FADD R20, R20, R55 ;  /* 0x0000003714147221 */ /* 0x000fce0000000000 */
.L_x_32:
[----:B------:R-:W-:Y:S02]  /*2c50*/  WARPGROUP.DEPBAR.LE gsb0, 0x0 ;  /* 0x00008000000079c5 */ /* 0x000fe40000010000 */
[----:B------:R-:W-:Y:S05]  /*2c60*/  @!P2 BRA `(.L_x_33) ;  /* 0x000000000050a947 */ /* 0x000fea0003800000 */
[----:B------:R-:W-:-:S13]  /*2c70*/  ISETP.NE.AND P1, PT, R146, 0x3, PT ;  /* 0x000000039200780c */ /* 0x000fda0003f25270 */
[----:B------:R-:W-:Y:S05]  /*2c80*/  @!P1 BRA `(.L_x_34) ;  /* 0x0000000000049947 */ /* 0x000fea0003800000 */
[----:B------:R-:W-:Y:S01]  /*2c90*/  BPT.TRAP 0x1 ;  /* 0x000000040000795c */ /* 0x000fe20000300000 */
.L_x_34:
[----:B------:R-:W-:Y:S01]  /*2ca0*/  BSSY B0, `(.L_x_35) ;  /* 0x000000e000007945 */ /* 0x000fe20003800000 */
[----:B------:R-:W-:-:S03]  /*2cb0*/  ISETP.GT.U32.AND P1, PT, R4, 0x1, PT ;  /* 0x000000010400780c */ /* 0x000fc60003f24070 */
[----:B------:R-:W-:Y:S10]  /*2cc0*/  @!P0 BRA `(.L_x_36) ;  /* 0x00000000002c8947 */ /* 0x000ff40003800000 */
[----:B------:R-:W-:-:S04]  /*2cd0*/  UISETP.LT.AND UP0, UPT, UR9, 0x1, UPT ;  /* 0x000000010900788c */ /* 0x000fc8000bf01270 */
[----:B------:R-:W-:-:S04]  /*2ce0*/  USEL UR8, UR9, 0x1, UP0 ;  /* 0x0000000109087887 */ /* 0x000fc80008000000 */
[----:B------:R-:W-:-:S04]  /*2cf0*/  UIADD3 UR8, UR5, UR9, -UR8 ;  /* 0x0000000905087290 */ /* 0x000fc8000fffe808 */
[----:B------:R-:W-:-:S04]  /*2d00*/  UIMAD.WIDE.U32 UR6, UR8, -0x33333333, URZ ;  /* 0xcccccccd080678a5 */ /* 0x000fc8000f8e003f */
[----:B------:R-:W-:-:S04]  /*2d10*/  USHF.R.U32.HI UR6, URZ, 0x2, UR7 ;  /* 0x000000023f067899 */ /* 0x000fc80008011607 */
[----:B------:R-:W-:-:S04]  /*2d20*/  UIMAD UR8, UR6, -0x5, UR8 ;  /* 0xfffffffb060878a4 */ /* 0x000fc8000f8e0208 */
[----:B------:R-:W-:-:S04]  /*2d30*/  ULEA UR8, UR8, UR10, 0x3 ;  /* 0x0000000a08087291 */ /* 0x000fc8000f8e183f */
[----:B------:R-:W-:-:S06]  /*2d40*/  UIADD3 UR8, UR8, 0x28, URZ ;  /* 0x0000002808087890 */ /* 0x000fcc000fffe03f */
[----:B------:R-:W-:-:S05]  /*2d50*/  IMAD.U32 R12, RZ, RZ, UR8 ;  /* 0x00000008ff0c7e24 */ /* 0x000fca000f8e00ff */
[----:B------:R-:W-:-:S04]  /*2d60*/  PRMT R11, R5, 0x654, R12 ;  /* 0x00000654050b7816 */ /* 0x000fc8000000000c */
[----:B------:R0:W-:Y:S03]  /*2d70*/  SYNCS.ARRIVE.TRANS64.RED.A1T0 RZ, [R11+URZ], RZ ;  /* 0x000000ff0bff79a7 */ /* 0x0001e6000810043f */
.L_x_36:
[----:B------:R-:W-:Y:S05]  /*2d80*/  BSYNC B0 ;  /* 0x0000000000007941 */ /* 0x000fea0003800000 */
.L_x_35:
[----:B------:R-:W-:Y:S05]  /*2d90*/  @P1 BRA `(.L_x_33) ;  /* 0x0000000000041947 */ /* 0x000fea0003800000 */
[----:B------:R-:W-:Y:S01]  /*2da0*/  BPT.TRAP 0x1 ;  /* 0x000000040000795c */ /* 0x000fe20000300000 */
.L_x_33:
[----:B------:R-:W1:Y:S01]  /*2db0*/  LDC R15, c[0x0][0x288] ;  /* 0x0000a200ff0f7b82 */ /* 0x000e620000000800 */
[--C-:B0-----:R-:W-:Y:S01]  /*2dc0*/  SHF.R.U32.HI R11, RZ, 0x2, R0.reuse ;  /* 0x00000002ff0b7819 */ /* 0x101fe20000011600 */
[----:B------:R-:W-:Y:S01]  /*2dd0*/  IMAD.SHL.U32 R31, R10, 0x40, RZ ;  /* 0x000000400a1f7824 */ /* 0x000fe200078e00ff */
[----:B------:R-:W-:Y:S01]  /*2de0*/  SHF.R.U32.HI R14, RZ, 0x7, R0 ;  /* 0x00000007ff0e7819 */ /* 0x000fe20000011600 */
[----:B------:R-:W-:Y:S01]  /*2df0*/  UIADD3 UR5, UR9, UR5, URZ ;  /* 0x0000000509057290 */ /* 0x000fe2000fffe03f */
[----:B------:R-:W-:Y:S01]  /*2e00*/  LOP3.LUT R12, R11, 0x7, RZ, 0xc0, !PT ;  /* 0x000000070b0c7812 */ /* 0x000fe200078ec0ff */
[----:B------:R-:W-:Y:S01]  /*2e10*/  IMAD.SHL.U32 R26, R0, 0x2, RZ ;  /* 0x00000002001a7824 */ /* 0x000fe200078e00ff */
[----:B------:R-:W-:Y:S01]  /*2e20*/  LOP3.LUT R11, R14, 0x1, RZ, 0xc0, !PT ;  /* 0x000000010e0b7812 */ /* 0x000fe200078ec0ff */
[----:B------:R-:W-:Y:S01]  /*2e30*/  UISETP.GT.U32.AND UP0, UPT, UR5, 0x4, UPT ;  /* 0x000000040500788c */ /* 0x000fe2000bf04070 */
[C---:B------:R-:W-:Y:S01]  /*2e40*/  LOP3.LUT R14, R0.reuse, 0x3, RZ, 0xc0, !PT ;  /* 0x00000003000e7812 */ /* 0x040fe200078ec0ff */
[----:B------:R-:W-:Y:S01]  /*2e50*/  ULDC UR12, c[0x0][0x284] ;  /* 0x0000a100000c7ab9 */ /* 0x000fe20000000800 */
[----:B------:R-:W-:Y:S01]  /*2e60*/  LOP3.LUT R13, R0, 0x60, RZ, 0xc0, !PT ;  /* 0x00000060000d7812 */ /* 0x000fe200078ec0ff */
[----:B------:R-:W-:Y:S01]  /*2e70*/  UISETP.LT.U32.AND UP0, UPT, UR9, 0x5, UP0 ;  /* 0x000000050900788c */ /* 0x000fe20008701070 */
[----:B------:R-:W-:Y:S01]  /*2e80*/  SHF.R.S32.HI R34, RZ, 0x1f, R6 ;  /* 0x0000001fff227819 */ /* 0x000fe20000011406 */
[----:B------:R-:W-:Y:S01]  /*2e90*/  UISETP.GE.U32.AND UP1, UPT, UR9, 0x5, UPT ;  /* 0x000000050900788c */ /* 0x000fe2000bf26070 */
[----:B------:R-:W-:Y:S01]  /*2ea0*/  SHF.R.U32.HI R13, RZ, 0x1, R13 ;  /* 0x00000001ff0d7819 */ /* 0x000fe2000001160d */
[----:B------:R-:W-:Y:S01]  /*2eb0*/  ULDC.64 UR10, c[0x0][0x5d0] ;  /* 0x00017400000a7ab9 */ /* 0x000fe20000000a00 */
[----:B------:R-:W-:Y:S01]  /*2ec0*/  LOP3.LUT R26, R31, 0x6, R26, 0xf8, !PT ;  /* 0x000000061f1a7812 */ /* 0x000fe200078ef81a */
[----:B------:R-:W-:Y:S01]  /*2ed0*/  UIMAD.WIDE.U32 UR6, UR5, -0x33333333, URZ ;  /* 0xcccccccd050678a5 */ /* 0x000fe2000f8e003f */
[----:B------:R-:W-:Y:S01]  /*2ee0*/  IADD3 R16, RZ, -R13, -R12 ;  /* 0x8000000dff107210 */ /* 0x000fe20007ffe80c */
[----:B------:R-:W-:Y:S01]  /*2ef0*/  USEL UR8, URZ, 0x1, !UP0 ;  /* 0x000000013f087887 */ /* 0x000fe2000c000000 */
[----:B------:R-:W-:Y:S01]  /*2f00*/  IMAD.SHL.U32 R33, R11, 0x40, RZ ;  /* 0x000000400b217824 */ /* 0x000fe200078e00ff */
[----:B------:R-:W-:Y:S01]  /*2f10*/  SHF.R.S32.HI R27, RZ, 0x1f, R26 ;  /* 0x0000001fff1b7819 */ /* 0x000fe2000001141a */
[----:B------:R-:W-:Y:S01]  /*2f20*/  USHF.R.U32.HI UR6, URZ, 0x2, UR7 ;  /* 0x000000023f067899 */ /* 0x000fe20008011607 */
[----:B-1----:R-:W-:Y:S01]  /*2f30*/  IMAD R14, R14, -0x2, R15 ;  /* 0xfffffffe0e0e7824 */ /* 0x002fe200078e020f */
[----:B------:R-:W-:Y:S01]  /*2f40*/  ISETP.GE.AND P1, PT, R31, R15, PT ;  /* 0x0000000f1f00720c */ /* 0x000fe20003f26270 */
[----:B------:R-:W-:Y:S01]  /*2f50*/  IMAD.SHL.U32 R15, R7, 0x100, RZ ;  /* 0x00000100070f7824 */ /* 0x000fe200078e00ff */
[----:B------:R-:W-:Y:S01]  /*2f60*/  ULOP3.LUT UR4, UR4, UR8, URZ, 0x3c, !UPT ;  /* 0x0000000804047292 */ /* 0x000fe2000f8e3c3f */
[----:B------:R-:W-:Y:S01]  /*2f70*/  IMAD R16, R11, -0x40, R16 ;  /* 0xffffffc00b107824 */ /* 0x000fe200078e0210 */
[----:B------:R-:W-:Y:S01]  /*2f80*/  LOP3.LUT R33, R33, 0x40, R12, 0xe2, !PT ;  /* 0x0000004021217812 */ /* 0x000fe200078ee20c */
[----:B------:R-:W-:Y:S01]  /*2f90*/  IMAD R11, R34, UR10, RZ ;  /* 0x0000000a220b7c24 */ /* 0x000fe2000f8e02ff */
[----:B------:R-:W-:Y:S01]  /*2fa0*/  ISETP.GE.OR P1, PT, R15, UR12, P1 ;  /* 0x0000000c0f007c0c */ /* 0x000fe20008f26670 */
[----:B------:R-:W-:Y:S01]  /*2fb0*/  IMAD.WIDE R24, R7, 0x100, RZ ;  /* 0x0000010007187825 */ /* 0x000fe200078e02ff */
[----:B------:R-:W-:Y:S01]  /*2fc0*/  UIMAD UR5, UR6, -0x5, UR5 ;  /* 0xfffffffb060578a4 */ /* 0x000fe2000f8e0205 */
[----:B------:R-:W-:Y:S01]  /*2fd0*/  IADD3 R32, -R15, UR12, R16 ;  /* 0x0000000c0f207c10 */ /* 0x000fe2000fffe110 */
[----:B------:R-:W-:Y:S01]  /*2fe0*/  @UP1 ULOP3.LUT UR4, UR4, 0x1, UR6, 0x78, !UPT ;  /* 0x0000000104041892 */ /* 0x000fe2000f8e7806 */
[----:B------:R-:W-:Y:S01]  /*2ff0*/  IMAD R7, R6, UR11, R11 ;  /* 0x0000000b06077c24 */ /* 0x000fe2000f8e020b */
[----:B------:R-:W-:Y:S01]  /*3000*/  LOP3.LUT R33, R24, R33, R13, 0xfe, !PT ;  /* 0x0000002118217212 */ /* 0x000fe200078efe0d */
[----:B------:R-:W-:-:S04]  /*3010*/  IMAD.WIDE.U32 R10, R6, UR10, R26 ;  /* 0x0000000a060a7c25 */ /* 0x000fc8000f8e001a */
[----:B------:R-:W-:Y:S02]  /*3020*/  IMAD.IADD R11, R11, 0x1, R7 ;  /* 0x000000010b0b7824 */ /* 0x000fe400078e0207 */
[----:B------:R-:W-:Y:S02]  /*3030*/  IMAD.IADD R31, R14, 0x1, -R31 ;  /* 0x000000010e1f7824 */ /* 0x000fe400078e0a1f */
[----:B------:R-:W-:Y:S01]  /*3040*/  IMAD.MOV.U32 R30, RZ, RZ, -0x1 ;  /* 0xffffffffff1e7424 */ /* 0x000fe200078e00ff */
[----:B------:R-:W-:Y:S06]  /*3050*/  @P1 BRA `(.L_x_37) ;  /* 0x0000004800081947 */ /* 0x000fec0003800000 */
[----:B------:R-:W0:Y:S01]  /*3060*/  LDC.64 R28, c[0x0][0x5c8] ;  /* 0x00017200ff1c7b82 */ /* 0x000e220000000a00 */
[----:B------:R-:W-:Y:S01]  /*3070*/  ULDC.64 UR6, c[0x0][0x5c0] ;  /* 0x0001700000067ab9 */ /* 0x000fe20000000a00 */
[----:B------:R-:W-:Y:S01]  /*3080*/  BSSY B0, `(.L_x_37) ;  /* 0x000047f000007945 */ /* 0x000fe20003800000 */
[-C--:B0-----:R-:W-:Y:S02]  /*3090*/  IMAD R12, R25, R28.reuse, RZ ;  /* 0x0000001c190c7224 */ /* 0x081fe400078e02ff */
[----:B------:R-:W-:-:S04]  /*30a0*/  IMAD.WIDE.U32 R10, R33, R28, R10 ;  /* 0x0000001c210a7225 */ /* 0x000fc800078e000a */
[----:B------:R-:W-:Y:S01]  /*30b0*/  IMAD R13, R33, R29, R12 ;  /* 0x0000001d210d7224 */ /* 0x000fe200078e020c */
[C---:B------:R-:W-:Y:S01]  /*30c0*/  LEA R14, P2, R28.reuse, R10, 0x3 ;  /* 0x0000000a1c0e7211 */ /* 0x040fe200078418ff */
[----:B------:R-:W-:Y:S01]  /*30d0*/  IMAD.SHL.U32 R7, R28, 0x80, RZ ;  /* 0x000000801c077824 */ /* 0x000fe200078e00ff */
[----:B------:R-:W-:Y:S01]  /*30e0*/  IADD3 R16, P1, R10, UR6, RZ ;  /* 0x000000060a107c10 */ /* 0x000fe2000ff3e0ff */
[----:B------:R-:W-:Y:S01]  /*30f0*/  IMAD.IADD R36, R11, 0x1, R13 ;  /* 0x000000010b247824 */ /* 0x000fe200078e020d */
[----:B------:R-:W-:Y:S02]  /*3100*/  SHF.L.U64.HI R11, R28, 0x7, R29 ;  /* 0x000000071c0b7819 */ /* 0x000fe4000001021d */
[----:B------:R-:W-:Y:S02]  /*3110*/  IADD3 R12, P5, P6, R10, UR6, R7 ;  /* 0x000000060a0c7c10 */ /* 0x000fe4000febe007 */
[----:B------:R-:W-:Y:S02]  /*3120*/  LEA.HI.X R28, R28, R36, R29, 0x3, P2 ;  /* 0x000000241c1c7211 */ /* 0x000fe400010f1c1d */
[----:B------:R-:W-:-:S02]  /*3130*/  IADD3.X R13, R36, UR7, R11, P5, P6 ;  /* 0x00000007240d7c10 */ /* 0x000fc4000afec40b */
[----:B---3-5:R-:W-:Y:S02]  /*3140*/  FSETP.NEU.AND P5, PT, R9, RZ, PT ;  /* 0x000000ff0900720b */ /* 0x028fe40003fad000 */
[----:B------:R-:W-:Y:S02]  /*3150*/  IADD3.X R17, R36, UR7, RZ, P1, !PT ;  /* 0x0000000724117c10 */ /* 0x000fe40008ffe4ff */
[C---:B------:R-:W-:Y:S02]  /*3160*/  IADD3 R10, P1, P2, R14.reuse, UR6, R7 ;  /* 0x000000060e0a7c10 */ /* 0x040fe4000fa3e007 */
[----:B------:R-:W-:Y:S02]  /*3170*/  IADD3 R14, P3, R14, UR6, RZ ;  /* 0x000000060e0e7c10 */ /* 0x000fe4000ff7e0ff */
[C---:B------:R-:W-:Y:S02]  /*3180*/  IADD3.X R11, R28.reuse, UR7, R11, P1, P2 ;  /* 0x000000071c0b7c10 */ /* 0x040fe40008fe440b */
[----:B------:R-:W-:-:S03]  /*3190*/  IADD3.X R15, R28, UR7, RZ, P3, !PT ;  /* 0x000000071c0f7c10 */ /* 0x000fc60009ffe4ff */
[----:B------:R-:W-:Y:S06]  /*31a0*/  @!P5 BRA `(.L_x_38) ;  /* 0x0000003400a0d947 */ /* 0x000fec0003800000 */
[----:B------:R-:W-:Y:S01]  /*31b0*/  ULDC.64 UR6, c[0x0][0x5b8] ;  /* 0x00016e0000067ab9 */ /* 0x000fe20000000a00 */
[----:B------:R-:W-:Y:S01]  /*31c0*/  ISETP.GE.AND P1, PT, R32, 0x1, PT ;  /* 0x000000012000780c */ /* 0x000fe20003f26270 */
[----:B------:R-:W-:Y:S01]  /*31d0*/  IMAD R7, R34, UR6, RZ ;  /* 0x0000000622077c24 */ /* 0x000fe2000f8e02ff */
[----:B------:R-:W-:Y:S01]  /*31e0*/  ULDC.64 UR10, c[0x0][0x5a8] ;  /* 0x00016a00000a7ab9 */ /* 0x000fe20000000a00 */
[C---:B------:R-:W-:Y:S01]  /*31f0*/  IMAD.WIDE.U32 R26, R6.reuse, UR6, R26 ;  /* 0x00000006061a7c25 */ /* 0x040fe2000f8e001a */
[----:B------:R-:W-:Y:S01]  /*3200*/  ISETP.LT.OR P5, PT, R31, 0x1, !P1 ;  /* 0x000000011f00780c */ /* 0x000fe20004fa1670 */
[----:B------:R-:W-:Y:S02]  /*3210*/  BSSY B1, `(.L_x_39) ;  /* 0x000000d000017945 */ /* 0x000fe40003800000 */
[----:B------:R-:W-:Y:S01]  /*3220*/  IMAD R7, R6, UR7, R7 ;  /* 0x0000000706077c24 */ /* 0x000fe2000f8e0207 */
[----:B------:R-:W-:Y:S01]  /*3230*/  ULDC.64 UR6, c[0x0][0x5b0] ;  /* 0x00016c0000067ab9 */ /* 0x000fe20000000a00 */
[----:B------:R-:W-:-:S02]  /*3240*/  IMAD.MOV.U32 R6, RZ, RZ, R26 ;  /* 0x000000ffff067224 */ /* 0x000fc400078e001a */
[----:B------:R-:W-:Y:S02]  /*3250*/  IMAD.IADD R7, R27, 0x1, R7 ;  /* 0x000000011b077824 */ /* 0x000fe400078e0207 */
[----:B------:R-:W-:Y:S02]  /*3260*/  IMAD R28, R25, UR6, RZ ;  /* 0x00000006191c7c24 */ /* 0x000fe4000f8e02ff */
[----:B------:R-:W-:-:S04]  /*3270*/  IMAD.WIDE.U32 R26, R33, UR6, R6 ;  /* 0x00000006211a7c25 */ /* 0x000fc8000f8e0006 */
[--C-:B------:R-:W-:Y:S01]  /*3280*/  IMAD R29, R33, UR7, R28.reuse ;  /* 0x00000007211d7c24 */ /* 0x100fe2000f8e021c */
[----:B------:R-:W-:Y:S02]  /*3290*/  IADD3 R26, P2, R26, UR10, RZ ;  /* 0x0000000a1a1a7c10 */ /* 0x000fe4000ff5e0ff */
[----:B------:R-:W-:Y:S02]  /*32a0*/  PRMT R28, RZ, 0x7610, R28 ;  /* 0x00007610ff1c7816 */ /* 0x000fe4000000001c */
[----:B------:R-:W-:Y:S01]  /*32b0*/  IADD3.X R27, R27, UR11, R29, P2, !PT ;  /* 0x0000000b1b1b7c10 */ /* 0x000fe200097fe41d */
[----:B------:R-:W-:Y:S08]  /*32c0*/  @P5 BRA `(.L_x_40) ;  /* 0x0000000000045947 */ /* 0x000ff00003800000 */
[----:B------:R0:W5:Y:S02]  /*32d0*/  LDG.E.U8 R28, desc[UR16][R26.64] ;  /* 0x000000101a1c7981 */ /* 0x000164000c1e1100 */
.L_x_40:
[----:B------:R-:W-:Y:S05]  /*32e0*/  BSYNC B1 ;  /* 0x0000000000017941 */ /* 0x000fea0003800000 */
.L_x_39:
[----:B-----5:R-:W-:Y:S01]  /*32f0*/  LOP3.LUT R28, R28, 0xff, RZ, 0xc0, !PT ;  /* 0x000000ff1c1c7812 */ /* 0x020fe200078ec0ff */
[----:B------:R-:W-:Y:S01]  /*3300*/  BSSY B1, `(.L_x_41) ;  /* 0x000000b000017945 */ /* 0x000fe20003800000 */
[----:B------:R-:W-:Y:S02]  /*3310*/  ISETP.LT.OR P3, PT, R31, 0x2, !P1 ;  /* 0x000000021f00780c */ /* 0x000fe40004f61670 */
[----:B------:R-:W-:-:S05]  /*3320*/  F2FP.F16.E4M3.UNPACK_B R28, R28 ;  /* 0x0000001cff1c723e */ /* 0x000fca00020006ff */
[----:B------:R-:W-:-:S05]  /*3330*/  HADD2.F32 R28, -RZ, R28.H0_H0 ;  /* 0x2000001cff1c7230 */ /* 0x000fca0000004100 */
[----:B------:R-:W-:-:S04]  /*3340*/  FMUL R28, R28, R9 ;  /* 0x000000091c1c7220 */ /* 0x000fc80000400000 */
[----:B--2---:R-:W-:-:S05]  /*3350*/  FFMA R28, R145, R8, R28 ;  /* 0x00000008911c7223 */ /* 0x004fca000000001c */
[----:B------:R-:W-:Y:S02]  /*3360*/  F2FP.SATFINITE.E4M3.F32.PACK_AB_MERGE_C R29, RZ, R28, RZ ;  /* 0x0000001cff1d723e */ /* 0x000fe400048070ff */
[----:B------:R-:W-:-:S03]  /*3370*/  PRMT R28, RZ, 0x7610, R28 ;  /* 0x00007610ff1c7816 */ /* 0x000fc6000000001c */
[----:B------:R1:W-:Y:S01]  /*3380*/  @!P5 STG.E.U8 desc[UR16][R16.64], R29 ;  /* 0x0000001d1000d986 */ /* 0x0003e2000c101110 */
[----:B------:R-:W-:Y:S05]  /*3390*/  @P3 BRA `(.L_x_42) ;  /* 0x0000000000043947 */ /* 0x000fea0003800000 */
[----:B------:R2:W5:Y:S02]  /*33a0*/  LDG.E.U8 R28, desc[UR16][R26.64+0x1] ;  /* 0x000001101a1c7981 */ /* 0x000564000c1e1100 */
.L_x_42:
[----:B------:R-:W-:Y:S05]  /*33b0*/  BSYNC B1 ;  /* 0x0000000000017941 */ /* 0x000fea0003800000 */
.L_x_41:
[----:B-----5:R-:W-:Y:S01]  /*33c0*/  LOP3.LUT R28, R28, 0xff, RZ, 0xc0, !PT ;  /* 0x000000ff1c1c7812 */ /* 0x020fe200078ec0ff */
[----:B------:R-:W-:Y:S01]  /*33d0*/  BSSY B1, `(.L_x_43) ;  /* 0x0000013000017945 */ /* 0x000fe20003800000 */
[----:B------:R-:W-:Y:S02]  /*33e0*/  IADD3 R37, P2, R33, 0x8, RZ ;  /* 0x0000000821257810 */ /* 0x000fe40007f5e0ff */
[----:B------:R-:W-:-:S03]  /*33f0*/  F2FP.F16.E4M3.UNPACK_B R28, R28 ;  /* 0x0000001cff1c723e */ /* 0x000fc600020006ff */
[----:B-1----:R-:W-:Y:S01]  /*3400*/  IMAD.X R29, RZ, RZ, R25, P2 ;  /* 0x000000ffff1d7224 */ /* 0x002fe200010e0619 */
[----:B------:R-:W-:Y:S01]  /*3410*/  ISETP.GE.AND P2, PT, R32, 0x9, PT ;  /* 0x000000092000780c */ /* 0x000fe20003f46270 */
[----:B------:R-:W-:Y:S02]  /*3420*/  HADD2.F32 R28, -RZ, R28.H0_H0 ;  /* 0x2000001cff1c7230 */ /* 0x000fe40000004100 */
[----:B------:R-:W-:Y:S01]  /*3430*/  IMAD R34, R29, UR6, RZ ;  /* 0x000000061d227c24 */ /* 0x000fe2000f8e02ff */
[----:B------:R-:W-:Y:S02]  /*3440*/  ISETP.LT.OR P5, PT, R31, 0x1, !P2 ;  /* 0x000000011f00780c */ /* 0x000fe400057a1670 */
[----:B------:R-:W-:Y:S01]  /*3450*/  FMUL R35, R28, R9 ;  /* 0x000000091c237220 */ /* 0x000fe20000400000 */
[----:B------:R-:W-:-:S04]  /*3460*/  IMAD.WIDE.U32 R28, R37, UR6, R6 ;  /* 0x00000006251c7c25 */ /* 0x000fc8000f8e0006 */
[----:B------:R-:W-:Y:S01]  /*3470*/  FFMA R35, R144, R8, R35 ;  /* 0x0000000890237223 */ /* 0x000fe20000000023 */
[--C-:B------:R-:W-:Y:S01]  /*3480*/  IMAD R37, R37, UR7, R34.reuse ;  /* 0x0000000725257c24 */ /* 0x100fe2000f8e0222 */
[----:B------:R-:W-:Y:S02]  /*3490*/  IADD3 R28, P6, R28, UR10, RZ ;  /* 0x0000000a1c1c7c10 */ /* 0x000fe4000ffde0ff */
[----:B------:R-:W-:Y:S02]  /*34a0*/  PRMT R34, RZ, 0x7610, R34 ;  /* 0x00007610ff227816 */ /* 0x000fe40000000022 */
[----:B------:R-:W-:Y:S02]  /*34b0*/  F2FP.SATFINITE.E4M3.F32.PACK_AB_MERGE_C R35, RZ, R35, RZ ;  /* 0x00000023ff23723e */ /* 0x000fe400048070ff */
[----:B------:R-:W-:-:S03]  /*34c0*/  IADD3.X R29, R29, UR11, R37, P6, !PT ;  /* 0x0000000b1d1d7c10 */ /* 0x000fc6000b7fe425 */
[----:B------:R1:W-:Y:S01]  /*34d0*/  @!P3 STG.E.U8 desc[UR16][R16.64+0x1], R35 ;  /* 0x000001231000b986 */ /* 0x0003e2000c101110 */
[----:B------:R-:W-:Y:S05]  /*34e0*/  @P5 BRA `(.L_x_44) ;  /* 0x0000000000045947 */ /* 0x000fea0003800000 */
[----:B------:R3:W5:Y:S02]  /*34f0*/  LDG.E.U8 R34, desc[UR16][R28.64] ;  /* 0x000000101c227981 */ /* 0x000764000c1e1100 */
.L_x_44:
[----:B------:R-:W-:Y:S05]  /*3500*/  BSYNC B1 ;  /* 0x0000000000017941 */ /* 0x000fea0003800000 */
.L_x_43:
[----:B-----5:R-:W-:Y:S01]  /*3510*/  LOP3.LUT R34, R34, 0xff, RZ, 0xc0, !PT ;  /* 0x000000ff22227812 */ /* 0x020fe200078ec0ff */
[----:B------:R-:W-:Y:S01]  /*3520*/  BSSY B1, `(.L_x_45) ;  /* 0x000000b000017945 */ /* 0x000fe20003800000 */
[----:B------:R-:W-:Y:S02]  /*3530*/  ISETP.LT.OR P3, PT, R31, 0x2, !P2 ;  /* 0x000000021f00780c */ /* 0x000fe40005761670 */
[----:B------:R-:W-:-:S05]  /*3540*/  F2FP.F16.E4M3.UNPACK_B R34, R34 ;  /* 0x00000022ff22723e */ /* 0x000fca00020006ff */
[----:B------:R-:W-:-:S05]  /*3550*/  HADD2.F32 R34, -RZ, R34.H0_H0 ;  /* 0x20000022ff227230 */ /* 0x000fca0000004100 */
[----:B------:R-:W-:-:S04]  /*3560*/  FMUL R34, R34, R9 ;  /* 0x0000000922227220 */ /* 0x000fc80000400000 */
[----:B------:R-:W-:-:S05]  /*3570*/  FFMA R34, R143, R8, R34 ;  /* 0x000000088f227223 */ /* 0x000fca0000000022 */
[----:B-1----:R-:W-:Y:S02]  /*3580*/  F2FP.SATFINITE.E4M3.F32.PACK_AB_MERGE_C R35, RZ, R34, RZ ;  /* 0x00000022ff23723e */ /* 0x002fe400048070ff */
[----:B------:R-:W-:-:S03]  /*3590*/  PRMT R34, RZ, 0x7610, R34 ;  /* 0x00007610ff227816 */ /* 0x000fc60000000022 */
[----:B------:R1:W-:Y:S01]  /*35a0*/  @!P5 STG.E.U8 desc[UR16][R14.64], R35 ;  /* 0x000000230e00d986 */ /* 0x0003e2000c101110 */
[----:B------:R-:W-:Y:S05]  /*35b0*/  @P3 BRA `(.L_x_46) ;  /* 0x0000000000043947 */ /* 0x000fea0003800000 */
[----:B------:R4:W5:Y:S02]  /*35c0*/  LDG.E.U8 R34, desc[UR16][R28.64+0x1] ;  /* 0x000001101c227981 */ /* 0x000964000c1e1100 */
.L_x_46:
[----:B------:R-:W-:Y:S05]  /*35d0*/  BSYNC B1 ;  /* 0x0000000000017941 */ /* 0x000fea0003800000 */
.L_x_45:
[----:B-----5:R-:W-:Y:S01]  /*35e0*/  LOP3.LUT R34, R34, 0xff, RZ, 0xc0, !PT ;  /* 0x000000ff22227812 */ /* 0x020fe200078ec0ff */
[----:B------:R-:W-:Y:S01]  /*35f0*/  BSSY B1, `(.L_x_47) ;  /* 0x000000b000017945 */ /* 0x000fe20003800000 */
[----:B------:R-:W-:Y:S02]  /*3600*/  ISETP.LT.OR P5, PT, R31, 0x9, !P1 ;  /* 0x000000091f00780c */ /* 0x000fe40004fa1670 */
[----:B------:R-:W-:-:S05]  /*3610*/  F2FP.F16.E4M3.UNPACK_B R34, R34 ;  /* 0x00000022ff22723e */ /* 0x000fca00020006ff */
[----:B------:R-:W-:-:S05]  /*3620*/  HADD2.F32 R34, -RZ, R34.H0_H0 ;  /* 0x20000022ff227230 */ /* 0x000fca0000004100 */
[----:B-1----:R-:W-:Y:S01]  /*3630*/  FMUL R35, R34, R9 ;  /* 0x0000000922237220 */ /* 0x002fe20000400000 */
[----:B------:R-:W-:-:S03]  /*3640*/  PRMT R34, RZ, 0x7610, R34 ;  /* 0x00007610ff227816 */ /* 0x000fc60000000022 */
[----:B------:R-:W-:-:S05]  /*3650*/  FFMA R35, R142, R8, R35 ;  /* 0x000000088e237223 */ /* 0x000fca0000000023 */
[----:B------:R-:W-:-:S05]  /*3660*/  F2FP.SATFINITE.E4M3.F32.PACK_AB_MERGE_C R35, RZ, R35, RZ ;  /* 0x00000023ff23723e */ /* 0x000fca00048070ff */
[----:B------:R1:W-:Y:S01]  /*3670*/  @!P3 STG.E.U8 desc[UR16][R14.64+0x1], R35 ;  /* 0x000001230e00b986 */ /* 0x0003e2000c101110 */
[----:B------:R-:W-:Y:S05]  /*3680*/  @P5 BRA `(.L_x_48) ;  /* 0x0000000000045947 */ /* 0x000fea0003800000 */
[----:B------:R0:W5:Y:S02]  /*3690*/  LDG.E.U8 R34, desc[UR16][R26.64+0x8] ;  /* 0x000008101a227981 */ /* 0x000164000c1e1100 */
.L_x_48:
[----:B------:R-:W-:Y:S05]  /*36a0*/  BSYNC B1 ;  /* 0x0000000000017941 */ /* 0x000fea0003800000 */
.L_x_47:
        /* <DEDUP_REMOVED lines=12> */
.L_x_50:
[----:B------:R-:W-:Y:S05]  /*3770*/  BSYNC B1 ;  /* 0x0000000000017941 */ /* 0x000fea0003800000 */
.L_x_49:
        /* <DEDUP_REMOVED lines=12> */
.L_x_52:
[----:B------:R-:W-:Y:S05]  /*3840*/  BSYNC B1 ;  /* 0x0000000000017941 */ /* 0x000fea0003800000 */
.L_x_51:
        /* <DEDUP_REMOVED lines=12> */
.L_x_54:
[----:B------:R-:W-:Y:S05]  /*3910*/  BSYNC B1 ;  /* 0x0000000000017941 */ /* 0x000fea0003800000 */
.L_x_53:
        /* <DEDUP_REMOVED lines=12> */
.L_x_56:
[----:B------:R-:W-:Y:S05]  /*39e0*/  BSYNC B1 ;  /* 0x0000000000017941 */ /* 0x000fea0003800000 */
.L_x_55:
        /* <DEDUP_REMOVED lines=12> */
.L_x_58:
[----:B------:R-:W-:Y:S05]  /*3ab0*/  BSYNC B1 ;  /* 0x0000000000017941 */ /* 0x000fea0003800000 */
.L_x_57:
        /* <DEDUP_REMOVED lines=12> */
.L_x_60:
[----:B------:R-:W-:Y:S05]  /*3b80*/  BSYNC B1 ;  /* 0x0000000000017941 */ /* 0x000fea0003800000 */
.L_x_59:
        /* <DEDUP_REMOVED lines=12> */
.L_x_62:
[----:B------:R-:W-:Y:S05]  /*3c50*/  BSYNC B1 ;  /* 0x0000000000017941 */ /* 0x000fea0003800000 */
.L_x_61:
        /* <DEDUP_REMOVED lines=12> */
.L_x_64:
[----:B------:R-:W-:Y:S05]  /*3d20*/  BSYNC B1 ;  /* 0x0000000000017941 */ /* 0x000fea0003800000 */
.L_x_63:
        /* <DEDUP_REMOVED lines=12> */
.L_x_66:
[----:B------:R-:W-:Y:S05]  /*3df0*/  BSYNC B1 ;  /* 0x0000000000017941 */ /* 0x000fea0003800000 */
.L_x_65:
        /* <DEDUP_REMOVED lines=12> */
.L_x_68:
[----:B------:R-:W-:Y:S05]  /*3ec0*/  BSYNC B1 ;  /* 0x0000000000017941 */ /* 0x000fea0003800000 */
.L_x_67:
        /* <DEDUP_REMOVED lines=12> */
.L_x_70:
[----:B------:R-:W-:Y:S05]  /*3f90*/  BSYNC B1 ;  /* 0x0000000000017941 */ /* 0x000fea0003800000 */
.L_x_69:
        /* <DEDUP_REMOVED lines=12> */
.L_x_72:
[----:B------:R-:W-:Y:S05]  /*4060*/  BSYNC B1 ;  /* 0x0000000000017941 */ /* 0x000fea0003800000 */
.L_x_71:
        /* <DEDUP_REMOVED lines=12> */
.L_x_74:
[----:B------:R-:W-:Y:S05]  /*4130*/  BSYNC B1 ;  /* 0x0000000000017941 */ /* 0x000fea0003800000 */
.L_x_73:
        /* <DEDUP_REMOVED lines=12> */
.L_x_76:
[----:B------:R-:W-:Y:S05]  /*4200*/  BSYNC B1 ;  /* 0x0000000000017941 */ /* 0x000fea0003800000 */
.L_x_75:
        /* <DEDUP_REMOVED lines=12> */
.L_x_78:
[----:B------:R-:W-:Y:S05]  /*42d0*/  BSYNC B1 ;  /* 0x0000000000017941 */ /* 0x000fea0003800000 */
.L_x_77:
        /* <DEDUP_REMOVED lines=12> */
.L_x_80:
[----:B------:R-:W-:Y:S05]  /*43a0*/  BSYNC B1 ;  /* 0x0000000000017941 */ /* 0x000fea0003800000 */
.L_x_79:
        /* <DEDUP_REMOVED lines=12> */
.L_x_82:
[----:B------:R-:W-:Y:S05]  /*4470*/  BSYNC B1 ;  /* 0x0000000000017941 */ /* 0x000fea0003800000 */
.L_x_81:
        /* <DEDUP_REMOVED lines=12> */
.L_x_84:
[----:B------:R-:W-:Y:S05]  /*4540*/  BSYNC B1 ;  /* 0x0000000000017941 */ /* 0x000fea0003800000 */
.L_x_83:
        /* <DEDUP_REMOVED lines=12> */
.L_x_86:
[----:B------:R-:W-:Y:S05]  /*4610*/  BSYNC B1 ;  /* 0x0000000000017941 */ /* 0x000fea0003800000 */
.L_x_85:
        /* <DEDUP_REMOVED lines=12> */
.L_x_88:
[----:B------:R-:W-:Y:S05]  /*46e0*/  BSYNC B1 ;  /* 0x0000000000017941 */ /* 0x000fea0003800000 */
.L_x_87:
        /* <DEDUP_REMOVED lines=12> */
.L_x_90:
[----:B------:R-:W-:Y:S05]  /*47b0*/  BSYNC B1 ;  /* 0x0000000000017941 */ /* 0x000fea0003800000 */
.L_x_89:
        /* <DEDUP_REMOVED lines=12> */
.L_x_92:
[----:B------:R-:W-:Y:S05]  /*4880*/  BSYNC B1 ;  /* 0x0000000000017941 */ /* 0x000fea0003800000 */
.L_x_91:
        /* <DEDUP_REMOVED lines=12> */
.L_x_94:
[----:B------:R-:W-:Y:S05]  /*4950*/  BSYNC B1 ;  /* 0x0000000000017941 */ /* 0x000fea0003800000 */
.L_x_93:
        /* <DEDUP_REMOVED lines=12> */
.L_x_96:
[----:B------:R-:W-:Y:S05]  /*4a20*/  BSYNC B1 ;  /* 0x0000000000017941 */ /* 0x000fea0003800000 */
.L_x_95:
        /* <DEDUP_REMOVED lines=12> */
.L_x_98:
[----:B------:R-:W-:Y:S05]  /*4af0*/  BSYNC B1 ;  /* 0x0000000000017941 */ /* 0x000fea0003800000 */
.L_x_97:
[----:B-----5:R-:W-:Y:S01]  /*4b00*/  LOP3.LUT R34, R34, 0xff, RZ, 0xc0, !PT ;  /* 0x000000ff22227812 */ /* 0x020fe200078ec0ff */
[----:B------:R-:W-:Y:S01]  /*4b10*/  BSSY B1, `(.L_x_99) ;  /* 0x000000b000017945 */ /* 0x000fe20003800000 */
[----:B------:R-:W-:Y:S02]  /*4b20*/  ISETP.LT.OR P3, PT, R31, 0x39, !P2 ;  /* 0x000000391f00780c */ /* 0x000fe40005761670 */
[----:B------:R-:W-:Y:S02]  /*4b30*/  F2FP.F16.E4M3.UNPACK_B R34, R34 ;  /* 0x00000022ff22723e */ /* 0x000fe400020006ff */
[----:B0-2---:R-:W-:-:S03]  /*4b40*/  PRMT R26, RZ, 0x7610, R26 ;  /* 0x00007610ff1a7816 */ /* 0x005fc6000000001a */
[----:B------:R-:W-:-:S05]  /*4b50*/  HADD2.F32 R34, -RZ, R34.H0_H0 ;  /* 0x20000022ff227230 */ /* 0x000fca0000004100 */
[----:B------:R-:W-:-:S04]  /*4b60*/  FMUL R27, R34, R9 ;  /* 0x00000009221b7220 */ /* 0x000fc80000400000 */
[----:B------:R-:W-:-:S05]  /*4b70*/  FFMA R27, R116, R8, R27 ;  /* 0x00000008741b7223 */ /* 0x000fca000000001b */
[----:B------:R-:W-:-:S05]  /*4b80*/  F2FP.SATFINITE.E4M3.F32.PACK_AB_MERGE_C R27, RZ, R27, RZ ;  /* 0x0000001bff1b723e */ /* 0x000fca00048070ff */
[----:B------:R0:W-:Y:S01]  /*4b90*/  @!P1 STG.E.U8 desc[UR16][R16.64+0x39], R27 ;  /* 0x0000391b10009986 */ /* 0x0001e2000c101110 */
[----:B------:R-:W-:Y:S05]  /*4ba0*/  @P3 BRA `(.L_x_100) ;  /* 0x0000000000043947 */ /* 0x000fea0003800000 */
[----:B------:R2:W5:Y:S02]  /*4bb0*/  LDG.E.U8 R26, desc[UR16][R28.64+0x38] ;  /* 0x000038101c1a7981 */ /* 0x000564000c1e1100 */
.L_x_100:
[----:B------:R-:W-:Y:S05]  /*4bc0*/  BSYNC B1 ;  /* 0x0000000000017941 */ /* 0x000fea0003800000 */
.L_x_99:
[----:B-----5:R-:W-:Y:S01]  /*4bd0*/  LOP3.LUT R26, R26, 0xff, RZ, 0xc0, !PT ;  /* 0x000000ff1a1a7812 */ /* 0x020fe200078ec0ff */
[----:B------:R-:W-:Y:S01]  /*4be0*/  BSSY B1, `(.L_x_101) ;  /* 0x000000b000017945 */ /* 0x000fe20003800000 */
[----:B------:R-:W-:Y:S02]  /*4bf0*/  ISETP.LT.OR P2, PT, R31, 0x3a, !P2 ;  /* 0x0000003a1f00780c */ /* 0x000fe40005741670 */
[----:B------:R-:W-:Y:S02]  /*4c00*/  F2FP.F16.E4M3.UNPACK_B R26, R26 ;  /* 0x0000001aff1a723e */ /* 0x000fe400020006ff */
[----:B01----:R-:W-:-:S03]  /*4c10*/  PRMT R16, RZ, 0x7610, R16 ;  /* 0x00007610ff107816 */ /* 0x003fc60000000010 */
[----:B------:R-:W-:-:S05]  /*4c20*/  HADD2.F32 R26, -RZ, R26.H0_H0 ;  /* 0x2000001aff1a7230 */ /* 0x000fca0000004100 */
[----:B------:R-:W-:-:S04]  /*4c30*/  FMUL R26, R26, R9 ;  /* 0x000000091a1a7220 */ /* 0x000fc80000400000 */
[----:B------:R-:W-:-:S05]  /*4c40*/  FFMA R26, R115, R8, R26 ;  /* 0x00000008731a7223 */ /* 0x000fca000000001a */
[----:B------:R-:W-:-:S05]  /*4c50*/  F2FP.SATFINITE.E4M3.F32.PACK_AB_MERGE_C R17, RZ, R26, RZ ;  /* 0x0000001aff11723e */ /* 0x000fca00048070ff */
[----:B------:R0:W-:Y:S01]  /*4c60*/  @!P3 STG.E.U8 desc[UR16][R14.64+0x38], R17 ;  /* 0x000038110e00b986 */ /* 0x0001e2000c101110 */
[----:B------:R-:W-:Y:S05]  /*4c70*/  @P2 BRA `(.L_x_102) ;  /* 0x0000000000042947 */ /* 0x000fea0003800000 */
[----:B------:R1:W5:Y:S02]  /*4c80*/  LDG.E.U8 R16, desc[UR16][R28.64+0x39] ;  /* 0x000039101c107981 */ /* 0x000364000c1e1100 */
.L_x_102:
[----:B------:R-:W-:Y:S05]  /*4c90*/  BSYNC B1 ;  /* 0x0000000000017941 */ /* 0x000fea0003800000 */
.L_x_101:
[----:B-----5:R-:W-:Y:S01]  /*4ca0*/  LOP3.LUT R16, R16, 0xff, RZ, 0xc0, !PT ;  /* 0x000000ff10107812 */ /* 0x020fe200078ec0ff */
[----:B------:R-:W-:Y:S01]  /*4cb0*/  BSSY B1, `(.L_x_103) ;  /* 0x0000013000017945 */ /* 0x000fe20003800000 */
[----:B-1234-:R-:W-:Y:S02]  /*4cc0*/  IADD3 R29, P1, R33, 0x80, RZ ;  /* 0x00000080211d7810 */ /* 0x01efe40007f3e0ff */
[----:B------:R-:W-:-:S03]  /*4cd0*/  F2FP.F16.E4M3.UNPACK_B R16, R16 ;  /* 0x00000010ff10723e */ /* 0x000fc600020006ff */
[----:B0-----:R-:W-:Y:S01]  /*4ce0*/  IMAD.X R17, RZ, RZ, R25, P1 ;  /* 0x000000ffff117224 */ /* 0x001fe200008e0619 */
        /* <DEDUP_REMOVED lines=15> */
.L_x_104:
[----:B------:R-:W-:Y:S05]  /*4de0*/  BSYNC B1 ;  /* 0x0000000000017941 */ /* 0x000fea0003800000 */
.L_x_103:
[----:B-----5:R-:W-:Y:S01]  /*4df0*/  LOP3.LUT R26, R26, 0xff, RZ, 0xc0, !PT ;  /* 0x000000ff1a1a7812 */ /* 0x020fe200078ec0ff */
[----:B------:R-:W-:Y:S01]  /*4e00*/  BSSY B1, `(.L_x_105) ;  /* 0x000000b000017945 */ /* 0x000fe20003800000 */
[----:B------:R-:W-:Y:S02]  /*4e10*/  ISETP.LT.OR P3, PT, R31, 0x2, !P1 ;  /* 0x000000021f00780c */ /* 0x000fe40004f61670 */
[----:B------:R-:W-:Y:S02]  /*4e20*/  F2FP.F16.E4M3.UNPACK_B R26, R26 ;  /* 0x0000001aff1a723e */ /* 0x000fe400020006ff */
[----:B0-----:R-:W-:-:S03]  /*4e30*/  PRMT R14, RZ, 0x7610, R14 ;  /* 0x00007610ff0e7816 */ /* 0x001fc6000000000e */
[----:B------:R-:W-:-:S05]  /*4e40*/  HADD2.F32 R26, -RZ, R26.H0_H0 ;  /* 0x2000001aff1a7230 */ /* 0x000fca0000004100 */
[----:B------:R-:W-:-:S04]  /*4e50*/  FMUL R26, R26, R9 ;  /* 0x000000091a1a7220 */ /* 0x000fc80000400000 */
[----:B------:R-:W-:-:S05]  /*4e60*/  FFMA R26, R113, R8, R26 ;  /* 0x00000008711a7223 */ /* 0x000fca000000001a */
[----:B------:R-:W-:-:S05]  /*4e70*/  F2FP.SATFINITE.E4M3.F32.PACK_AB_MERGE_C R15, RZ, R26, RZ ;  /* 0x0000001aff0f723e */ /* 0x000fca00048070ff */
[----:B------:R0:W-:Y:S01]  /*4e80*/  @!P5 STG.E.U8 desc[UR16][R12.64], R15 ;  /* 0x0000000f0c00d986 */ /* 0x0001e2000c101110 */
[----:B------:R-:W-:Y:S05]  /*4e90*/  @P3 BRA `(.L_x_106) ;  /* 0x0000000000043947 */ /* 0x000fea0003800000 */
[----:B------:R2:W5:Y:S02]  /*4ea0*/  LDG.E.U8 R14, desc[UR16][R16.64+0x1] ;  /* 0x00000110100e7981 */ /* 0x000564000c1e1100 */
.L_x_106:
[----:B------:R-:W-:Y:S05]  /*4eb0*/  BSYNC B1 ;  /* 0x0000000000017941 */ /* 0x000fea0003800000 */
.L_x_105:
[----:B-----5:R-:W-:Y:S01]  /*4ec0*/  LOP3.LUT R14, R14, 0xff, RZ, 0xc0, !PT ;  /* 0x000000ff0e0e7812 */ /* 0x020fe200078ec0ff */
[----:B------:R-:W-:Y:S01]  /*4ed0*/  BSSY B1, `(.L_x_107) ;  /* 0x0000013000017945 */ /* 0x000fe20003800000 */
[----:B------:R-:W-:Y:S02]  /*4ee0*/  IADD3 R33, P2, R33, 0x88, RZ ;  /* 0x0000008821217810 */ /* 0x000fe40007f5e0ff */
[----:B------:R-:W-:-:S03]  /*4ef0*/  F2FP.F16.E4M3.UNPACK_B R14, R14 ;  /* 0x0000000eff0e723e */ /* 0x000fc600020006ff */
[----:B------:R-:W-:Y:S01]  /*4f00*/  IMAD.X R24, RZ, RZ, R25, P2 ;  /* 0x000000ffff187224 */ /* 0x000fe200010e0619 */
[----:B------:R-:W-:Y:S01]  /*4f10*/  ISETP.GE.AND P2, PT, R32, 0x89, PT ;  /* 0x000000892000780c */ /* 0x000fe20003f46270 */
[----:B------:R-:W-:Y:S02]  /*4f20*/  HADD2.F32 R14, -RZ, R14.H0_H0 ;  /* 0x2000000eff0e7230 */ /* 0x000fe40000004100 */
[----:B------:R-:W-:Y:S01]  /*4f30*/  IMAD R24, R24, UR6, RZ ;  /* 0x0000000618187c24 */ /* 0x000fe2000f8e02ff */
[----:B------:R-:W-:Y:S01]  /*4f40*/  ISETP.LT.OR P5, PT, R31, 0x1, !P2 ;  /* 0x000000011f00780c */ /* 0x000fe200057a1670 */
[----:B------:R-:W-:-:S04]  /*4f50*/  IMAD.WIDE.U32 R6, R33, UR6, R6 ;  /* 0x0000000621067c25 */ /* 0x000fc8000f8e0006 */
[----:B0-----:R-:W-:Y:S01]  /*4f60*/  FMUL R15, R14, R9 ;  /* 0x000000090e0f7220 */ /* 0x001fe20000400000 */
[----:B------:R-:W-:Y:S01]  /*4f70*/  PRMT R14, RZ, 0x7610, R14 ;  /* 0x00007610ff0e7816 */ /* 0x000fe2000000000e */
[----:B------:R-:W-:Y:S02]  /*4f80*/  IMAD R33, R33, UR7, R24 ;  /* 0x0000000721217c24 */ /* 0x000fe4000f8e0218 */
[----:B------:R-:W-:Y:S01]  /*4f90*/  FFMA R15, R112, R8, R15 ;  /* 0x00000008700f7223 */ /* 0x000fe2000000000f */
[----:B------:R-:W-:-:S04]  /*4fa0*/  IADD3 R6, P6, R6, UR10, RZ ;  /* 0x0000000a06067c10 */ /* 0x000fc8000ffde0ff */
[----:B------:R-:W-:Y:S02]  /*4fb0*/  F2FP.SATFINITE.E4M3.F32.PACK_AB_MERGE_C R15, RZ, R15, RZ ;  /* 0x0000000fff0f723e */ /* 0x000fe400048070ff */
[----:B------:R-:W-:-:S03]  /*4fc0*/  IADD3.X R7, R7, UR11, R33, P6, !PT ;  /* 0x0000000b07077c10 */ /* 0x000fc6000b7fe421 */
[----:B------:R0:W-:Y:S01]  /*4fd0*/  @!P3 STG.E.U8 desc[UR16][R12.64+0x1], R15 ;  /* 0x0000010f0c00b986 */ /* 0x0001e2000c101110 */
[----:B------:R-:W-:Y:S05]  /*4fe0*/  @P5 BRA `(.L_x_108) ;  /* 0x0000000000045947 */ /* 0x000fea0003800000 */
[----:B------:R3:W5:Y:S02]  /*4ff0*/  LDG.E.U8 R14, desc[UR16][R6.64] ;  /* 0x00000010060e7981 */ /* 0x000764000c1e1100 */
.L_x_108:
[----:B------:R-:W-:Y:S05]  /*5000*/  BSYNC B1 ;  /* 0x0000000000017941 */ /* 0x000fea0003800000 */
.L_x_107:
[----:B-----5:R-:W-:Y:S01]  /*5010*/  LOP3.LUT R14, R14, 0xff, RZ, 0xc0, !PT ;  /* 0x000000ff0e0e7812 */ /* 0x020fe200078ec0ff */
[----:B------:R-:W-:Y:S01]  /*5020*/  BSSY B1, `(.L_x_109) ;  /* 0x000000b000017945 */ /* 0x000fe20003800000 */
[----:B------:R-:W-:Y:S02]  /*5030*/  ISETP.LT.OR P3, PT, R31, 0x2, !P2 ;  /* 0x000000021f00780c */ /* 0x000fe40005761670 */
[----:B------:R-:W-:-:S05]  /*5040*/  F2FP.F16.E4M3.UNPACK_B R14, R14 ;  /* 0x0000000eff0e723e */ /* 0x000fca00020006ff */
[----:B------:R-:W-:-:S05]  /*5050*/  HADD2.F32 R14, -RZ, R14.H0_H0 ;  /* 0x2000000eff0e7230 */ /* 0x000fca0000004100 */
[----:B------:R-:W-:-:S04]  /*5060*/  FMUL R14, R14, R9 ;  /* 0x000000090e0e7220 */ /* 0x000fc80000400000 */
[----:B------:R-:W-:-:S05]  /*5070*/  FFMA R14, R111, R8, R14 ;  /* 0x000000086f0e7223 */ /* 0x000fca000000000e */
[----:B0-----:R-:W-:Y:S02]  /*5080*/  F2FP.SATFINITE.E4M3.F32.PACK_AB_MERGE_C R15, RZ, R14, RZ ;  /* 0x0000000eff0f723e */ /* 0x001fe400048070ff */
[----:B------:R-:W-:-:S03]  /*5090*/  PRMT R14, RZ, 0x7610, R14 ;  /* 0x00007610ff0e7816 */ /* 0x000fc6000000000e */
[----:B------:R0:W-:Y:S01]  /*50a0*/  @!P5 STG.E.U8 desc[UR16][R10.64], R15 ;  /* 0x0000000f0a00d986 */ /* 0x0001e2000c101110 */
[----:B------:R-:W-:Y:S05]  /*50b0*/  @P3 BRA `(.L_x_110) ;  /* 0x0000000000043947 */ /* 0x000fea0003800000 */
[----:B------:R4:W5:Y:S02]  /*50c0*/  LDG.E.U8 R14, desc[UR16][R6.64+0x1] ;  /* 0x00000110060e7981 */ /* 0x000964000c1e1100 */
.L_x_110:
[----:B------:R-:W-:Y:S05]  /*50d0*/  BSYNC B1 ;  /* 0x0000000000017941 */ /* 0x000fea0003800000 */
.L_x_109:
[----:B-----5:R-:W-:Y:S01]  /*50e0*/  LOP3.LUT R14, R14, 0xff, RZ, 0xc0, !PT ;  /* 0x000000ff0e0e7812 */ /* 0x020fe200078ec0ff */
[----:B------:R-:W-:Y:S01]  /*50f0*/  BSSY B1, `(.L_x_111) ;  /* 0x000000b000017945 */ /* 0x000fe20003800000 */
[----:B------:R-:W-:Y:S02]  /*5100*/  ISETP.LT.OR P5, PT, R31, 0x9, !P1 ;  /* 0x000000091f00780c */ /* 0x000fe40004fa1670 */
[----:B------:R-:W-:-:S05]  /*5110*/  F2FP.F16.E4M3.UNPACK_B R14, R14 ;  /* 0x0000000eff0e723e */ /* 0x000fca00020006ff */
[----:B------:R-:W-:-:S05]  /*5120*/  HADD2.F32 R14, -RZ, R14.H0_H0 ;  /* 0x2000000eff0e7230 */ /* 0x000fca0000004100 */
[----:B0-----:R-:W-:Y:S01]  /*5130*/  FMUL R15, R14, R9 ;  /* 0x000000090e0f7220 */ /* 0x001fe20000400000 */
[----:B------:R-:W-:-:S03]  /*5140*/  PRMT R14, RZ, 0x7610, R14 ;  /* 0x00007610ff0e7816 */ /* 0x000fc6000000000e */
[----:B------:R-:W-:-:S05]  /*5150*/  FFMA R15, R110, R8, R15 ;  /* 0x000000086e0f7223 */ /* 0x000fca000000000f */
[----:B------:R-:W-:-:S05]  /*5160*/  F2FP.SATFINITE.E4M3.F32.PACK_AB_MERGE_C R15, RZ, R15, RZ ;  /* 0x0000000fff0f723e */ /* 0x000fca00048070ff */
[----:B------:R0:W-:Y:S01]  /*5170*/  @!P3 STG.E.U8 desc[UR16][R10.64+0x1], R15 ;  /* 0x0000010f0a00b986 */ /* 0x0001e2000c101110 */
[----:B------:R-:W-:Y:S05]  /*5180*/  @P5 BRA `(.L_x_112) ;  /* 0x0000000000045947 */ /* 0x000fea0003800000 */
[----:B------:R0:W5:Y:S02]  /*5190*/  LDG.E.U8 R14, desc[UR16][R16.64+0x8] ;  /* 0x00000810100e7981 */ /* 0x000164000c1e1100 */
.L_x_112:
[----:B------:R-:W-:Y:S05]  /*51a0*/  BSYNC B1 ;  /* 0x0000000000017941 */ /* 0x000fea0003800000 */
.L_x_111:
        /* <DEDUP_REMOVED lines=12> */
.L_x_114:
[----:B------:R-:W-:Y:S05]  /*5270*/  BSYNC B1 ;  /* 0x0000000000017941 */ /* 0x000fea0003800000 */
.L_x_113:
        /* <DEDUP_REMOVED lines=12> */
.L_x_116:
[----:B------:R-:W-:Y:S05]  /*5340*/  BSYNC B1 ;  /* 0x0000000000017941 */ /* 0x000fea0003800000 */
.L_x_115:
        /* <DEDUP_REMOVED lines=12> */
.L_x_118:
[----:B------:R-:W-:Y:S05]  /*5410*/  BSYNC B1 ;  /* 0x0000000000017941 */ /* 0x000fea0003800000 */
.L_x_117:
        /* <DEDUP_REMOVED lines=12> */
.L_x_120:
[----:B------:R-:W-:Y:S05]  /*54e0*/  BSYNC B1 ;  /* 0x0000000000017941 */ /* 0x000fea0003800000 */
.L_x_119:
        /* <DEDUP_REMOVED lines=12> */
.L_x_122:
[----:B------:R-:W-:Y:S05]  /*55b0*/  BSYNC B1 ;  /* 0x0000000000017941 */ /* 0x000fea0003800000 */
.L_x_121:
        /* <DEDUP_REMOVED lines=12> */
.L_x_124:
[----:B------:R-:W-:Y:S05]  /*5680*/  BSYNC B1 ;  /* 0x0000000000017941 */ /* 0x000fea0003800000 */
.L_x_123:
        /* <DEDUP_REMOVED lines=12> */
.L_x_126:
[----:B------:R-:W-:Y:S05]  /*5750*/  BSYNC B1 ;  /* 0x0000000000017941 */ /* 0x000fea0003800000 */
.L_x_125:
        /* <DEDUP_REMOVED lines=12> */
.L_x_128:
[----:B------:R-:W-:Y:S05]  /*5820*/  BSYNC B1 ;  /* 0x0000000000017941 */ /* 0x000fea0003800000 */
.L_x_127:
        /* <DEDUP_REMOVED lines=12> */
.L_x_130:
[----:B------:R-:W-:Y:S05]  /*58f0*/  BSYNC B1 ;  /* 0x0000000000017941 */ /* 0x000fea0003800000 */
.L_x_129:
        /* <DEDUP_REMOVED lines=12> */
.L_x_132:
[----:B------:R-:W-:Y:S05]  /*59c0*/  BSYNC B1 ;  /* 0x0000000000017941 */ /* 0x000fea0003800000 */
.L_x_131:
        /* <DEDUP_REMOVED lines=12> */
.L_x_134:
[----:B------:R-:W-:Y:S05]  /*5a90*/  BSYNC B1 ;  /* 0x0000000000017941 */ /* 0x000fea0003800000 */
.L_x_133:
        /* <DEDUP_REMOVED lines=12> */
.L_x_136:
[----:B------:R-:W-:Y:S05]  /*5b60*/  BSYNC B1 ;  /* 0x0000000000017941 */ /* 0x000fea0003800000 */
.L_x_135:
        /* <DEDUP_REMOVED lines=12> */
.L_x_138:
[----:B------:R-:W-:Y:S05]  /*5c30*/  BSYNC B1 ;  /* 0x0000000000017941 */ /* 0x000fea0003800000 */
.L_x_137:
        /* <DEDUP_REMOVED lines=12> */
.L_x_140:
[----:B------:R-:W-:Y:S05]  /*5d00*/  BSYNC B1 ;  /* 0x0000000000017941 */ /* 0x000fea0003800000 */
.L_x_139:
        /* <DEDUP_REMOVED lines=12> */
.L_x_142:
[----:B------:R-:W-:Y:S05]  /*5dd0*/  BSYNC B1 ;  /* 0x0000000000017941 */ /* 0x000fea0003800000 */
.L_x_141:
        /* <DEDUP_REMOVED lines=12> */
.L_x_144:
[----:B------:R-:W-:Y:S05]  /*5ea0*/  BSYNC B1 ;  /* 0x0000000000017941 */ /* 0x000fea0003800000 */
.L_x_143:
        /* <DEDUP_REMOVED lines=12> */
.L_x_146:
[----:B------:R-:W-:Y:S05]  /*5f70*/  BSYNC B1 ;  /* 0x0000000000017941 */ /* 0x000fea0003800000 */
.L_x_145:
        /* <DEDUP_REMOVED lines=12> */
.L_x_148:
[----:B------:R-:W-:Y:S05]  /*6040*/  BSYNC B1 ;  /* 0x0000000000017941 */ /* 0x000fea0003800000 */
.L_x_147:
        /* <DEDUP_REMOVED lines=12> */
.L_x_150:
[----:B------:R-:W-:Y:S05]  /*6110*/  BSYNC B1 ;  /* 0x0000000000017941 */ /* 0x000fea0003800000 */
.L_x_149:
        /* <DEDUP_REMOVED lines=12> */
.L_x_152:
[----:B------:R-:W-:Y:S05]  /*61e0*/  BSYNC B1 ;  /* 0x0000000000017941 */ /* 0x000fea0003800000 */
.L_x_151:
        /* <DEDUP_REMOVED lines=12> */
.L_x_154:
[----:B------:R-:W-:Y:S05]  /*62b0*/  BSYNC B1 ;  /* 0x0000000000017941 */ /* 0x000fea0003800000 */
.L_x_153:
        /* <DEDUP_REMOVED lines=12> */
.L_x_156:
[----:B------:R-:W-:Y:S05]  /*6380*/  BSYNC B1 ;  /* 0x0000000000017941 */ /* 0x000fea0003800000 */
.L_x_155:
        /* <DEDUP_REMOVED lines=12> */
.L_x_158:
[----:B------:R-:W-:Y:S05]  /*6450*/  BSYNC B1 ;  /* 0x0000000000017941 */ /* 0x000fea0003800000 */
.L_x_157:
        /* <DEDUP_REMOVED lines=12> */
.L_x_160:
[----:B------:R-:W-:Y:S05]  /*6520*/  BSYNC B1 ;  /* 0x0000000000017941 */ /* 0x000fea0003800000 */
.L_x_159:
        /* <DEDUP_REMOVED lines=12> */
.L_x_162:
[----:B------:R-:W-:Y:S05]  /*65f0*/  BSYNC B1 ;  /* 0x0000000000017941 */ /* 0x000fea0003800000 */
.L_x_161:
        /* <DEDUP_REMOVED lines=12> */
.L_x_164:
[----:B------:R-:W-:Y:S05]  /*66c0*/  BSYNC B1 ;  /* 0x0000000000017941 */ /* 0x000fea0003800000 */
.L_x_163:
        /* <DEDUP_REMOVED lines=12> */
.L_x_166:
[----:B------:R-:W-:Y:S05]  /*6790*/  BSYNC B1 ;  /* 0x0000000000017941 */ /* 0x000fea0003800000 */
.L_x_165:
[----:B------:R-:W-:Y:S05]  /*67a0*/  @P2 BRA `(.L_x_167) ;  /* 0x0000001000302947 */ /* 0x000fea0003800000 */
[----:B-----5:R-:W-:-:S04]  /*67b0*/  LOP3.LUT R12, R12, 0xff, RZ, 0xc0, !PT ;  /* 0x000000ff0c0c7812 */ /* 0x020fc800078ec0ff */
[----:B------:R-:W-:-:S05]  /*67c0*/  F2FP.F16.E4M3.UNPACK_B R12, R12 ;  /* 0x0000000cff0c723e */ /* 0x000fca00020006ff */
[----:B------:R-:W-:-:S05]  /*67d0*/  HADD2.F32 R12, -RZ, R12.H0_H0 ;  /* 0x2000000cff0c7230 */ /* 0x000fca0000004100 */
[----:B0--34-:R-:W-:-:S04]  /*67e0*/  FMUL R7, R12, R9 ;  /* 0x000000090c077220 */ /* 0x019fc80000400000 */
[----:B------:R-:W-:-:S05]  /*67f0*/  FFMA R7, R20, R8, R7 ;  /* 0x0000000814077223 */ /* 0x000fca0000000007 */
[----:B------:R-:W-:-:S05]  /*6800*/  F2FP.SATFINITE.E4M3.F32.PACK_AB_MERGE_C R7, RZ, R7, RZ ;  /* 0x00000007ff07723e */ /* 0x000fca00048070ff */
[----:B------:R0:W-:Y:S01]  /*6810*/  STG.E.U8 desc[UR16][R10.64+0x39], R7 ;  /* 0x000039070a007986 */ /* 0x0001e2000c101110 */
[----:B------:R-:W-:Y:S05]  /*6820*/  BRA `(.L_x_167) ;  /* 0x0000001000107947 */ /* 0x000fea0003800000 */
.L_x_38:
[C---:B------:R-:W-:Y:S01]  /*6830*/  ISETP.GE.AND P1, PT, R32.reuse, 0x1, PT ;  /* 0x000000012000780c */ /* 0x040fe20003f26270 */
[-C--:B--2---:R-:W-:Y:S01]  /*6840*/  FMUL R145, R145, R8.reuse ;  /* 0x0000000891917220 */ /* 0x084fe20000400000 */
[----:B------:R-:W-:Y:S01]  /*6850*/  ISETP.GE.AND P2, PT, R32, 0x9, PT ;  /* 0x000000092000780c */ /* 0x000fe20003f46270 */
[-C--:B------:R-:W-:Y:S01]  /*6860*/  FMUL R144, R144, R8.reuse ;  /* 0x0000000890907220 */ /* 0x080fe20000400000 */
[----:B------:R-:W-:Y:S01]  /*6870*/  ISETP.LT.OR P3, PT, R31, 0x1, !P1 ;  /* 0x000000011f00780c */ /* 0x000fe20004f61670 */
[-C--:B------:R-:W-:Y:S01]  /*6880*/  FMUL R143, R143, R8.reuse ;  /* 0x000000088f8f7220 */ /* 0x080fe20000400000 */
[C---:B------:R-:W-:Y:S01]  /*6890*/  ISETP.LT.OR P6, PT, R31.reuse, 0x2, !P1 ;  /* 0x000000021f00780c */ /* 0x040fe20004fc1670 */
[-C--:B------:R-:W-:Y:S01]  /*68a0*/  FMUL R142, R142, R8.reuse ;  /* 0x000000088e8e7220 */ /* 0x080fe20000400000 */
[----:B------:R-:W-:Y:S01]  /*68b0*/  ISETP.LT.OR P5, PT, R31, 0x1, !P2 ;  /* 0x000000011f00780c */ /* 0x000fe200057a1670 */
[-C--:B------:R-:W-:Y:S01]  /*68c0*/  FMUL R141, R141, R8.reuse ;  /* 0x000000088d8d7220 */ /* 0x080fe20000400000 */
[----:B------:R-:W-:Y:S01]  /*68d0*/  F2FP.SATFINITE.E4M3.F32.PACK_AB_MERGE_C R145, RZ, R145, RZ ;  /* 0x00000091ff91723e */ /* 0x000fe200048070ff */
[----:B------:R-:W-:Y:S01]  /*68e0*/  FMUL R140, R140, R8 ;  /* 0x000000088c8c7220 */ /* 0x000fe20000400000 */
[----:B------:R-:W-:Y:S01]  /*68f0*/  F2FP.SATFINITE.E4M3.F32.PACK_AB_MERGE_C R7, RZ, R144, RZ ;  /* 0x00000090ff07723e */ /* 0x000fe200048070ff */
[-C--:B------:R-:W-:Y:S01]  /*6900*/  FMUL R139, R139, R8.reuse ;  /* 0x000000088b8b7220 */ /* 0x080fe20000400000 */
[----:B------:R-:W-:Y:S01]  /*6910*/  F2FP.SATFINITE.E4M3.F32.PACK_AB_MERGE_C R143, RZ, R143, RZ ;  /* 0x0000008fff8f723e */ /* 0x000fe200048070ff */
[----:B------:R-:W-:Y:S01]  /*6920*/  FMUL R138, R138, R8 ;  /* 0x000000088a8a7220 */ /* 0x000fe20000400000 */
[----:B------:R-:W-:Y:S01]  /*6930*/  F2FP.SATFINITE.E4M3.F32.PACK_AB_MERGE_C R25, RZ, R142, RZ ;  /* 0x0000008eff19723e */ /* 0x000fe200048070ff */
[----:B------:R-:W-:Y:S01]  /*6940*/  @!P3 STG.E.U8 desc[UR16][R16.64], R145 ;  /* 0x000000911000b986 */ /* 0x000fe2000c101110 */
[----:B------:R-:W-:Y:S01]  /*6950*/  ISETP.LT.OR P3, PT, R31, 0x2, !P2 ;  /* 0x000000021f00780c */ /* 0x000fe20005761670 */
[-C--:B------:R-:W-:Y:S01]  /*6960*/  FMUL R137, R137, R8.reuse ;  /* 0x0000000889897220 */ /* 0x080fe20000400000 */
[----:B------:R-:W-:Y:S01]  /*6970*/  F2FP.SATFINITE.E4M3.F32.PACK_AB_MERGE_C R141, RZ, R141, RZ ;  /* 0x0000008dff8d723e */ /* 0x000fe200048070ff */
[----:B------:R0:W-:Y:S01]  /*6980*/  @!P6 STG.E.U8 desc[UR16][R16.64+0x1], R7 ;  /* 0x000001071000e986 */ /* 0x0001e2000c101110 */
[C---:B------:R-:W-:Y:S01]  /*6990*/  ISETP.LT.OR P6, PT, R31.reuse, 0x9, !P1 ;  /* 0x000000091f00780c */ /* 0x040fe20004fc1670 */
[-C--:B------:R-:W-:Y:S01]  /*69a0*/  FMUL R136, R136, R8.reuse ;  /* 0x0000000888887220 */ /* 0x080fe20000400000 */
[----:B------:R-:W-:Y:S01]  /*69b0*/  F2FP.SATFINITE.E4M3.F32.PACK_AB_MERGE_C R139, RZ, R139, RZ ;  /* 0x0000008bff8b723e */ /* 0x000fe200048070ff */
[----:B------:R-:W-:Y:S01]  /*69c0*/  @!P5 STG.E.U8 desc[UR16][R14.64], R143 ;  /* 0x0000008f0e00d986 */ /* 0x000fe2000c101110 */
[----:B------:R-:W-:Y:S01]  /*69d0*/  ISETP.LT.OR P5, PT, R31, 0xa, !P1 ;  /* 0x0000000a1f00780c */ /* 0x000fe20004fa1670 */
[----:B------:R-:W-:Y:S01]  /*69e0*/  FMUL R135, R135, R8 ;  /* 0x0000000887877220 */ /* 0x000fe20000400000 */
[----:B------:R-:W-:Y:S01]  /*69f0*/  F2FP.SATFINITE.E4M3.F32.PACK_AB_MERGE_C R27, RZ, R138, RZ ;  /* 0x0000008aff1b723e */ /* 0x000fe200048070ff */
[-C--:B------:R-:W-:Y:S01]  /*6a00*/  FMUL R134, R134, R8.reuse ;  /* 0x0000000886867220 */ /* 0x080fe20000400000 */
[----:B------:R-:W-:Y:S01]  /*6a10*/  F2FP.SATFINITE.E4M3.F32.PACK_AB_MERGE_C R137, RZ, R137, RZ ;  /* 0x00000089ff89723e */ /* 0x000fe200048070ff */
[----:B------:R1:W-:Y:S01]  /*6a20*/  @!P3 STG.E.U8 desc[UR16][R14.64+0x1], R25 ;  /* 0x000001190e00b986 */ /* 0x0003e2000c101110 */
[----:B------:R-:W-:Y:S01]  /*6a30*/  ISETP.LT.OR P3, PT, R31, 0x9, !P2 ;  /* 0x000000091f00780c */ /* 0x000fe20005761670 */
[----:B------:R-:W-:Y:S01]  /*6a40*/  FMUL R133, R133, R8 ;  /* 0x0000000885857220 */ /* 0x000fe20000400000 */
[----:B0-----:R-:W-:Y:S01]  /*6a50*/  F2FP.SATFINITE.E4M3.F32.PACK_AB_MERGE_C R7, RZ, R140, RZ ;  /* 0x0000008cff07723e */ /* 0x001fe200048070ff */
[----:B------:R-:W-:Y:S01]  /*6a60*/  @!P6 STG.E.U8 desc[UR16][R16.64+0x8], R141 ;  /* 0x0000088d1000e986 */ /* 0x000fe2000c101110 */
[C---:B------:R-:W-:Y:S01]  /*6a70*/  ISETP.LT.OR P6, PT, R31.reuse, 0xa, !P2 ;  /* 0x0000000a1f00780c */ /* 0x040fe200057c1670 */
[-C--:B------:R-:W-:Y:S01]  /*6a80*/  FMUL R132, R132, R8.reuse ;  /* 0x0000000884847220 */ /* 0x080fe20000400000 */
[----:B------:R-:W-:Y:S01]  /*6a90*/  F2FP.SATFINITE.E4M3.F32.PACK_AB_MERGE_C R135, RZ, R135, RZ ;  /* 0x00000087ff87723e */ /* 0x000fe200048070ff */
[----:B------:R0:W-:Y:S01]  /*6aa0*/  @!P5 STG.E.U8 desc[UR16][R16.64+0x9], R7 ;  /* 0x000009071000d986 */ /* 0x0001e2000c101110 */
[----:B------:R-:W-:Y:S01]  /*6ab0*/  ISETP.LT.OR P5, PT, R31, 0x11, !P1 ;  /* 0x000000111f00780c */ /* 0x000fe20004fa1670 */
[-C--:B------:R-:W-:Y:S01]  /*6ac0*/  FMUL R131, R131, R8.reuse ;  /* 0x0000000883837220 */ /* 0x080fe20000400000 */
[----:B------:R-:W-:Y:S01]  /*6ad0*/  F2FP.SATFINITE.E4M3.F32.PACK_AB_MERGE_C R133, RZ, R133, RZ ;  /* 0x00000085ff85723e */ /* 0x000fe200048070ff */
[----:B------:R-:W-:Y:S01]  /*6ae0*/  FMUL R130, R130, R8 ;  /* 0x0000000882827220 */ /* 0x000fe20000400000 */
[----:B-1----:R-:W-:Y:S01]  /*6af0*/  F2FP.SATFINITE.E4M3.F32.PACK_AB_MERGE_C R25, RZ, R134, RZ ;  /* 0x00000086ff19723e */ /* 0x002fe200048070ff */
[----:B------:R-:W-:Y:S01]  /*6b00*/  @!P3 STG.E.U8 desc[UR16][R14.64+0x8], R139 ;  /* 0x0000088b0e00b986 */ /* 0x000fe2000c101110 */
[----:B------:R-:W-:Y:S01]  /*6b10*/  ISETP.LT.OR P3, PT, R31, 0x12, !P1 ;  /* 0x000000121f00780c */ /* 0x000fe20004f61670 */
[-C--:B------:R-:W-:Y:S01]  /*6b20*/  FMUL R129, R129, R8.reuse ;  /* 0x0000000881817220 */ /* 0x080fe20000400000 */
[----:B------:R-:W-:Y:S01]  /*6b30*/  F2FP.SATFINITE.E4M3.F32.PACK_AB_MERGE_C R131, RZ, R131, RZ ;  /* 0x00000083ff83723e */ /* 0x000fe200048070ff */
[----:B------:R1:W-:Y:S01]  /*6b40*/  @!P6 STG.E.U8 desc[UR16][R14.64+0x9], R27 ;  /* 0x0000091b0e00e986 */ /* 0x0003e2000c101110 */
[C---:B------:R-:W-:Y:S01]  /*6b50*/  ISETP.LT.OR P6, PT, R31.reuse, 0x11, !P2 ;  /* 0x000000111f00780c */ /* 0x040fe200057c1670 */
[----:B------:R-:W-:Y:S01]  /*6b60*/  FMUL R128, R128, R8 ;  /* 0x0000000880807220 */ /* 0x000fe20000400000 */
[----:B0-----:R-:W-:Y:S01]  /*6b70*/  F2FP.SATFINITE.E4M3.F32.PACK_AB_MERGE_C R7, RZ, R136, RZ ;  /* 0x00000088ff07723e */ /* 0x001fe200048070ff */
[----:B------:R-:W-:Y:S01]  /*6b80*/  @!P5 STG.E.U8 desc[UR16][R16.64+0x10], R137 ;  /* 0x000010891000d986 */ /* 0x000fe2000c101110 */
[----:B------:R-:W-:Y:S01]  /*6b90*/  ISETP.LT.OR P5, PT, R31, 0x12, !P2 ;  /* 0x000000121f00780c */ /* 0x000fe200057a1670 */
[-C--:B------:R-:W-:Y:S01]  /*6ba0*/  FMUL R127, R127, R8.reuse ;  /* 0x000000087f7f7220 */ /* 0x080fe20000400000 */
[----:B------:R-:W-:Y:S01]  /*6bb0*/  F2FP.SATFINITE.E4M3.F32.PACK_AB_MERGE_C R129, RZ, R129, RZ ;  /* 0x00000081ff81723e */ /* 0x000fe200048070ff */
[-C--:B------:R-:W-:Y:S01]  /*6bc0*/  FMUL R126, R126, R8.reuse ;  /* 0x000000087e7e7220 */ /* 0x080fe20000400000 */
[-C--:B------:R-:W-:Y:S01]  /*6bd0*/  FMUL R125, R125, R8.reuse ;  /* 0x000000087d7d7220 */ /* 0x080fe20000400000 */
[----:B------:R0:W-:Y:S01]  /*6be0*/  @!P3 STG.E.U8 desc[UR16][R16.64+0x11], R7 ;  /* 0x000011071000b986 */ /* 0x0001e2000c101110 */
[C---:B------:R-:W-:Y:S01]  /*6bf0*/  ISETP.LT.OR P3, PT, R31.reuse, 0x19, !P1 ;  /* 0x000000191f00780c */ /* 0x040fe20004f61670 */
[----:B------:R-:W-:Y:S01]  /*6c00*/  FMUL R124, R124, R8 ;  /* 0x000000087c7c7220 */ /* 0x000fe20000400000 */
[----:B-1----:R-:W-:Y:S01]  /*6c10*/  F2FP.SATFINITE.E4M3.F32.PACK_AB_MERGE_C R27, RZ, R132, RZ ;  /* 0x00000084ff1b723e */ /* 0x002fe200048070ff */
[----:B------:R-:W-:Y:S01]  /*6c20*/  @!P6 STG.E.U8 desc[UR16][R14.64+0x10], R135 ;  /* 0x000010870e00e986 */ /* 0x000fe2000c101110 */
[----:B------:R-:W-:Y:S01]  /*6c30*/  ISETP.LT.OR P6, PT, R31, 0x1a, !P1 ;  /* 0x0000001a1f00780c */ /* 0x000fe20004fc1670 */
[-C--:B------:R-:W-:Y:S01]  /*6c40*/  FMUL R123, R123, R8.reuse ;  /* 0x000000087b7b7220 */ /* 0x080fe20000400000 */
[----:B------:R-:W-:Y:S01]  /*6c50*/  F2FP.SATFINITE.E4M3.F32.PACK_AB_MERGE_C R127, RZ, R127, RZ ;  /* 0x0000007fff7f723e */ /* 0x000fe200048070ff */
[----:B------:R1:W-:Y:S01]  /*6c60*/  @!P5 STG.E.U8 desc[UR16][R14.64+0x11], R25 ;  /* 0x000011190e00d986 */ /* 0x0003e2000c101110 */
[----:B------:R-:W-:Y:S01]  /*6c70*/  ISETP.LT.OR P5, PT, R31, 0x19, !P2 ;  /* 0x000000191f00780c */ /* 0x000fe200057a1670 */
[-C--:B------:R-:W-:Y:S01]  /*6c80*/  FMUL R122, R122, R8.reuse ;  /* 0x000000087a7a7220 */ /* 0x080fe20000400000 */
[----:B------:R-:W-:Y:S01]  /*6c90*/  F2FP.SATFINITE.E4M3.F32.PACK_AB_MERGE_C R125, RZ, R125, RZ ;  /* 0x0000007dff7d723e */ /* 0x000fe200048070ff */
        /* <DEDUP_REMOVED lines=8> */
[----:B------:R-:W-:Y:S01]  /*6d20*/  FMUL R119, R119, R8 ;  /* 0x0000000877777220 */ /* 0x000fe20000400000 */
[----:B-1----:R-:W-:Y:S01]  /*6d30*/  F2FP.SATFINITE.E4M3.F32.PACK_AB_MERGE_C R25, RZ, R128, RZ ;  /* 0x00000080ff19723e */ /* 0x002fe200048070ff */
[----:B------:R-:W-:Y:S01]  /*6d40*/  @!P5 STG.E.U8 desc[UR16][R14.64+0x18], R131 ;  /* 0x000018830e00d986 */ /* 0x000fe2000c101110 */
[----:B------:R-:W-:Y:S01]  /*6d50*/  ISETP.LT.OR P5, PT, R31, 0x22, !P1 ;  /* 0x000000221f00780c */ /* 0x000fe20004fa1670 */
[-C--:B------:R-:W-:Y:S01]  /*6d60*/  FMUL R118, R118, R8.reuse ;  /* 0x0000000876767220 */ /* 0x080fe20000400000 */
[----:B------:R-:W-:Y:S01]  /*6d70*/  F2FP.SATFINITE.E4M3.F32.PACK_AB_MERGE_C R121, RZ, R121, RZ ;  /* 0x00000079ff79723e */ /* 0x000fe200048070ff */
[-C--:B------:R-:W-:Y:S01]  /*6d80*/  FMUL R117, R117, R8.reuse ;  /* 0x0000000875757220 */ /* 0x080fe20000400000 */
[----:B------:R-:W-:Y:S01]  /*6d90*/  F2FP.SATFINITE.E4M3.F32.PACK_AB_MERGE_C R119, RZ, R119, RZ ;  /* 0x00000077ff77723e */ /* 0x000fe200048070ff */
[----:B------:R1:W-:Y:S01]  /*6da0*/  @!P3 STG.E.U8 desc[UR16][R14.64+0x19], R7 ;  /* 0x000019070e00b986 */ /* 0x0003e2000c101110 */
[C---:B------:R-:W-:Y:S01]  /*6db0*/  ISETP.LT.OR P3, PT, R31.reuse, 0x21, !P2 ;  /* 0x000000211f00780c */ /* 0x040fe20005761670 */
        /* <DEDUP_REMOVED lines=9> */
[----:B------:R-:W-:Y:S01]  /*6e50*/  FMUL R113, R113, R8 ;  /* 0x0000000871717220 */ /* 0x000fe20000400000 */
[----:B-1----:R-:W-:Y:S01]  /*6e60*/  F2FP.SATFINITE.E4M3.F32.PACK_AB_MERGE_C R7, RZ, R124, RZ ;  /* 0x0000007cff07723e */ /* 0x002fe200048070ff */
[-C--:B------:R-:W-:Y:S01]  /*6e70*/  FMUL R112, R112, R8.reuse ;  /* 0x0000000870707220 */ /* 0x080fe20000400000 */
        /* <DEDUP_REMOVED lines=29> */
[----:B------:R-:W-:Y:S01]  /*7050*/  ISETP.LT.OR P3, PT, R31, 0x32, !P2 ;  /* 0x000000321f00780c */ /* 0x000fe20005761670 */
[-C--:B------:R-:W-:Y:S01]  /*7060*/  FMUL R103, R103, R8.reuse ;  /* 0x0000000867677220 */ /* 0x080fe20000400000 */
[----:B------:R-:W-:Y:S01]  /*7070*/  F2FP.SATFINITE.E4M3.F32.PACK_AB_MERGE_C R105, RZ, R105, RZ ;  /* 0x00000069ff69723e */ /* 0x000fe200048070ff */
[----:B------:R0:W-:Y:S01]  /*7080*/  @!P6 STG.E.U8 desc[UR16][R16.64+0x31], R27 ;  /* 0x0000311b1000e986 */ /* 0x0001e2000c101110 */
[C---:B------:R-:W-:Y:S01]  /*7090*/  ISETP.LT.OR P6, PT, R31.reuse, 0x39, !P1 ;  /* 0x000000391f00780c */ /* 0x040fe20004fc1670 */
[-C--:B------:R-:W-:Y:S01]  /*70a0*/  FMUL R102, R102, R8.reuse ;  /* 0x0000000866667220 */ /* 0x080fe20000400000 */
[C---:B------:R-:W-:Y:S01]  /*70b0*/  ISETP.LT.OR P1, PT, R31.reuse, 0x3a, !P1 ;  /* 0x0000003a1f00780c */ /* 0x040fe20004f21670 */
[----:B------:R-:W-:Y:S01]  /*70c0*/  @!P5 STG.E.U8 desc[UR16][R14.64+0x30], R119 ;  /* 0x000030770e00d986 */ /* 0x000fe2000c101110 */
[C---:B------:R-:W-:Y:S01]  /*70d0*/  ISETP.LT.OR P5, PT, R31.reuse, 0x39, !P2 ;  /* 0x000000391f00780c */ /* 0x040fe200057a1670 */
[-C--:B------:R-:W-:Y:S01]  /*70e0*/  FMUL R100, R100, R8.reuse ;  /* 0x0000000864647220 */ /* 0x080fe20000400000 */
[----:B------:R-:W-:Y:S01]  /*70f0*/  ISETP.LT.OR P2, PT, R31, 0x3a, !P2 ;  /* 0x0000003a1f00780c */ /* 0x000fe20005741670 */
[----:B------:R-:W-:Y:S01]  /*7100*/  FMUL R101, R101, R8 ;  /* 0x0000000865657220 */ /* 0x000fe20000400000 */
[----:B-1----:R-:W-:Y:S01]  /*7110*/  F2FP.SATFINITE.E4M3.F32.PACK_AB_MERGE_C R25, RZ, R116, RZ ;  /* 0x00000074ff19723e */ /* 0x002fe200048070ff */
[----:B------:R1:W-:Y:S01]  /*7120*/  @!P3 STG.E.U8 desc[UR16][R14.64+0x31], R7 ;  /* 0x000031070e00b986 */ /* 0x0003e2000c101110 */
[C---:B------:R-:W-:Y:S01]  /*7130*/  ISETP.GE.AND P3, PT, R32.reuse, 0x89, PT ;  /* 0x000000892000780c */ /* 0x040fe20003f66270 */
[----:B------:R-:W-:Y:S01]  /*7140*/  FMUL R99, R99, R8 ;  /* 0x0000000863637220 */ /* 0x000fe20000400000 */
[----:B0-----:R-:W-:Y:S01]  /*7150*/  F2FP.SATFINITE.E4M3.F32.PACK_AB_MERGE_C R27, RZ, R114, RZ ;  /* 0x00000072ff1b723e */ /* 0x001fe200048070ff */
[----:B------:R-:W-:Y:S01]  /*7160*/  @!P6 STG.E.U8 desc[UR16][R16.64+0x38], R117 ;  /* 0x000038751000e986 */ /* 0x000fe2000c101110 */
[----:B------:R-:W-:Y:S01]  /*7170*/  ISETP.GE.AND P6, PT, R32, 0x81, PT ;  /* 0x000000812000780c */ /* 0x000fe20003fc6270 */
[-C--:B------:R-:W-:Y:S01]  /*7180*/  FMUL R98, R98, R8.reuse ;  /* 0x0000000862627220 */ /* 0x080fe20000400000 */
[----:B------:R-:W-:Y:S01]  /*7190*/  F2FP.SATFINITE.E4M3.F32.PACK_AB_MERGE_C R103, RZ, R103, RZ ;  /* 0x00000067ff67723e */ /* 0x000fe200048070ff */
[----:B------:R0:W-:Y:S01]  /*71a0*/  @!P1 STG.E.U8 desc[UR16][R16.64+0x39], R25 ;  /* 0x0000391910009986 */ /* 0x0001e2000c101110 */
[----:B------:R-:W-:Y:S01]  /*71b0*/  ISETP.LT.OR P1, PT, R31, 0x1, !P6 ;  /* 0x000000011f00780c */ /* 0x000fe20007721670 */
[-C--:B------:R-:W-:Y:S01]  /*71c0*/  FMUL R97, R97, R8.reuse ;  /* 0x0000000861617220 */ /* 0x080fe20000400000 */
[----:B------:R-:W-:Y:S01]  /*71d0*/  F2FP.SATFINITE.E4M3.F32.PACK_AB_MERGE_C R101, RZ, R101, RZ ;  /* 0x00000065ff65723e */ /* 0x000fe200048070ff */
[----:B------:R-:W-:Y:S01]  /*71e0*/  @!P2 STG.E.U8 desc[UR16][R14.64+0x39], R27 ;  /* 0x0000391b0e00a986 */ /* 0x000fe2000c101110 */
[C---:B------:R-:W-:Y:S01]  /*71f0*/  ISETP.LT.OR P2, PT, R31.reuse, 0x2, !P6 ;  /* 0x000000021f00780c */ /* 0x040fe20007741670 */
[----:B------:R-:W-:Y:S01]  /*7200*/  FMUL R96, R96, R8 ;  /* 0x0000000860607220 */ /* 0x000fe20000400000 */
[----:B-1----:R-:W-:Y:S01]  /*7210*/  F2FP.SATFINITE.E4M3.F32.PACK_AB_MERGE_C R7, RZ, R112, RZ ;  /* 0x00000070ff07723e */ /* 0x002fe200048070ff */
        /* <DEDUP_REMOVED lines=45> */
[----:B------:R-:W-:Y:S01]  /*74f0*/  FMUL R20, R20, R8 ;  /* 0x0000000814147220 */ /* 0x000fe20000400000 */
[----:B------:R-:W-:-:S03]  /*7500*/  F2FP.SATFINITE.E4M3.F32.PACK_AB_MERGE_C R19, RZ, R19, RZ ;  /* 0x00000013ff13723e */ /* 0x000fc600048070ff */
[----:B------:R-:W-:Y:S02]  /*7510*/  F2FP.SATFINITE.E4M3.F32.PACK_AB_MERGE_C R21, RZ, R21, RZ ;  /* 0x00000015ff15723e */ /* 0x000fe400048070ff */
[----:B-1----:R-:W-:Y:S01]  /*7520*/  F2FP.SATFINITE.E4M3.F32.PACK_AB_MERGE_C R7, RZ, R100, RZ ;  /* 0x00000064ff07723e */ /* 0x002fe200048070ff */
[----:B------:R0:W-:Y:S01]  /*7530*/  @!P2 STG.E.U8 desc[UR16][R12.64+0x11], R15 ;  /* 0x0000110f0c00a986 */ /* 0x0001e2000c101110 */
[----:B------:R-:W-:-:S03]  /*7540*/  ISETP.LT.OR P2, PT, R31, 0x1a, !P6 ;  /* 0x0000001a1f00780c */ /* 0x000fc60007741670 */
[----:B------:R-:W-:Y:S01]  /*7550*/  @!P1 STG.E.U8 desc[UR16][R10.64+0x10], R103 ;  /* 0x000010670a009986 */ /* 0x000fe2000c101110 */
[----:B------:R-:W-:-:S03]  /*7560*/  ISETP.LT.OR P1, PT, R31, 0x19, !P6 ;  /* 0x000000191f00780c */ /* 0x000fc60007721670 */
[----:B------:R1:W-:Y:S01]  /*7570*/  @!P5 STG.E.U8 desc[UR16][R10.64+0x11], R17 ;  /* 0x000011110a00d986 */ /* 0x0003e2000c101110 */
[----:B------:R-:W-:Y:S02]  /*7580*/  ISETP.LT.OR P5, PT, R31, 0x19, !P3 ;  /* 0x000000191f00780c */ /* 0x000fe40005fa1670 */
[----:B0-----:R-:W-:-:S03]  /*7590*/  F2FP.SATFINITE.E4M3.F32.PACK_AB_MERGE_C R15, RZ, R98, RZ ;  /* 0x00000062ff0f723e */ /* 0x001fc600048070ff */
[----:B------:R0:W-:Y:S01]  /*75a0*/  @!P2 STG.E.U8 desc[UR16][R12.64+0x19], R7 ;  /* 0x000019070c00a986 */ /* 0x0001e2000c101110 */
[----:B------:R-:W-:-:S03]  /*75b0*/  ISETP.LT.OR P2, PT, R31, 0x1a, !P3 ;  /* 0x0000001a1f00780c */ /* 0x000fc60005f41670 */
[----:B------:R-:W-:Y:S01]  /*75c0*/  @!P1 STG.E.U8 desc[UR16][R12.64+0x18], R101 ;  /* 0x000018650c009986 */ /* 0x000fe2000c101110 */
[C---:B------:R-:W-:Y:S02]  /*75d0*/  ISETP.LT.OR P1, PT, R31.reuse, 0x21, !P6 ;  /* 0x000000211f00780c */ /* 0x040fe40007721670 */
[----:B-1----:R-:W-:Y:S01]  /*75e0*/  F2FP.SATFINITE.E4M3.F32.PACK_AB_MERGE_C R17, RZ, R96, RZ ;  /* 0x00000060ff11723e */ /* 0x002fe200048070ff */
[----:B------:R-:W-:Y:S01]  /*75f0*/  @!P5 STG.E.U8 desc[UR16][R10.64+0x18], R99 ;  /* 0x000018630a00d986 */ /* 0x000fe2000c101110 */
[----:B------:R-:W-:Y:S02]  /*7600*/  ISETP.LT.OR P5, PT, R31, 0x22, !P6 ;  /* 0x000000221f00780c */ /* 0x000fe400077a1670 */
[----:B0-----:R-:W-:-:S03]  /*7610*/  F2FP.SATFINITE.E4M3.F32.PACK_AB_MERGE_C R7, RZ, R94, RZ ;  /* 0x0000005eff07723e */ /* 0x001fc600048070ff */
        /* <DEDUP_REMOVED lines=21> */
[----:B0-----:R-:W-:-:S07]  /*7770*/  F2FP.SATFINITE.E4M3.F32.PACK_AB_MERGE_C R15, RZ, R18, RZ ;  /* 0x00000012ff0f723e */ /* 0x001fce00048070ff */
[----:B------:R-:W-:Y:S01]  /*7780*/  @!P1 STG.E.U8 desc[UR16][R12.64+0x30], R89 ;  /* 0x000030590c009986 */ /* 0x000fe2000c101110 */
[C---:B------:R-:W-:Y:S02]  /*7790*/  ISETP.LT.OR P1, PT, R31.reuse, 0x39, !P6 ;  /* 0x000000391f00780c */ /* 0x040fe40007721670 */
[C---:B------:R-:W-:Y:S01]  /*77a0*/  ISETP.LT.OR P6, PT, R31.reuse, 0x3a, !P6 ;  /* 0x0000003a1f00780c */ /* 0x040fe200077c1670 */
[----:B------:R0:W-:Y:S01]  /*77b0*/  @!P5 STG.E.U8 desc[UR16][R12.64+0x31], R7 ;  /* 0x000031070c00d986 */ /* 0x0001e2000c101110 */
[C---:B------:R-:W-:Y:S02]  /*77c0*/  ISETP.LT.OR P5, PT, R31.reuse, 0x32, !P3 ;  /* 0x000000321f00780c */ /* 0x040fe40005fa1670 */
[----:B-1----:R-:W-:Y:S01]  /*77d0*/  F2FP.SATFINITE.E4M3.F32.PACK_AB_MERGE_C R17, RZ, R20, RZ ;  /* 0x00000014ff11723e */ /* 0x002fe200048070ff */
[----:B------:R1:W-:Y:S01]  /*77e0*/  @!P2 STG.E.U8 desc[UR16][R10.64+0x30], R23 ;  /* 0x000030170a00a986 */ /* 0x0003e2000c101110 */
[C---:B------:R-:W-:Y:S02]  /*77f0*/  ISETP.LT.OR P2, PT, R31.reuse, 0x39, !P3 ;  /* 0x000000391f00780c */ /* 0x040fe40005f41670 */
[----:B------:R-:W-:-:S02]  /*7800*/  ISETP.LT.OR P3, PT, R31, 0x3a, !P3 ;  /* 0x0000003a1f00780c */ /* 0x000fc40005f61670 */
[----:B0-----:R-:W-:-:S05]  /*7810*/  F2FP.SATFINITE.E4M3.F32.PACK_AB_MERGE_C R7, RZ, R22, RZ ;  /* 0x00000016ff07723e */ /* 0x001fca00048070ff */
[----:B------:R1:W-:Y:S04]  /*7820*/  @!P5 STG.E.U8 desc[UR16][R10.64+0x31], R7 ;  /* 0x000031070a00d986 */ /* 0x0003e8000c101110 */
[----:B------:R1:W-:Y:S04]  /*7830*/  @!P1 STG.E.U8 desc[UR16][R12.64+0x38], R19 ;  /* 0x000038130c009986 */ /* 0x0003e8000c101110 */
[----:B------:R1:W-:Y:S04]  /*7840*/  @!P6 STG.E.U8 desc[UR16][R12.64+0x39], R15 ;  /* 0x0000390f0c00e986 */ /* 0x0003e8000c101110 */
[----:B------:R1:W-:Y:S04]  /*7850*/  @!P2 STG.E.U8 desc[UR16][R10.64+0x38], R21 ;  /* 0x000038150a00a986 */ /* 0x0003e8000c101110 */
[----:B------:R1:W-:Y:S02]  /*7860*/  @!P3 STG.E.U8 desc[UR16][R10.64+0x39], R17 ;  /* 0x000039110a00b986 */ /* 0x0003e4000c101110 */
.L_x_167:
[----:B------:R-:W-:Y:S05]  /*7870*/  BSYNC B0 ;  /* 0x0000000000007941 */ /* 0x000fea0003800000 */
.L_x_37:
[----:B------:R-:W-:Y:S01]  /*7880*/  ULDC UR6, c[0x0][0xc] ;  /* 0x0000030000067ab9 */ /* 0x000fe20000000800 */
[----:B------:R-:W-:Y:S01]  /*7890*/  ULDC UR7, c[0x0][0x10] ;  /* 0x0000040000077ab9 */ /* 0x000fe20000000800 */
[----:B01-34-:R-:W0:Y:S01]  /*78a0*/  LDC R7, c[0x0][0x14] ;  /* 0x00000500ff077b82 */ /* 0x01be220000000800 */
[----:B------:R-:W-:Y:S01]  /*78b0*/  UIMAD.WIDE.U32 UR6, UR6, UR7, URZ ;  /* 0x00000007060672a5 */ /* 0x000fe2000f8e003f */
[----:B------:R-:W-:Y:S02]  /*78c0*/  IMAD.MOV.U32 R10, RZ, RZ, -0x1 ;  /* 0xffffffffff0a7424 */ /* 0x000fe400078e00ff */
[----:B------:R-:W-:-:S03]  /*78d0*/  IMAD.MOV.U32 R6, RZ, RZ, -0x1 ;  /* 0xffffffffff067424 */ /* 0x000fc600078e00ff */
[----:B0-----:R-:W-:-:S04]  /*78e0*/  IMAD.WIDE.U32 R2, R7, UR6, R2 ;  /* 0x0000000607027c25 */ /* 0x001fc8000f8e0002 */
[----:B------:R-:W-:Y:S01]  /*78f0*/  IMAD R7, R7, UR7, RZ ;  /* 0x0000000707077c24 */ /* 0x000fe2000f8e02ff */
[----:B------:R-:W-:Y:S02]  /*7900*/  ULDC.64 UR6, c[0x0][0x650] ;  /* 0x0001940000067ab9 */ /* 0x000fe40000000a00 */
[----:B------:R-:W-:Y:S01]  /*7910*/  ISETP.GE.U32.AND P1, PT, R2, UR6, PT ;  /* 0x0000000602007c0c */ /* 0x000fe2000bf26070 */
[--C-:B------:R-:W-:Y:S01]  /*7920*/  IMAD.IADD R3, R3, 0x1, R7.reuse ;  /* 0x0000000103037824 */ /* 0x100fe200078e0207 */
[----:B------:R-:W-:-:S04]  /*7930*/  PRMT R7, RZ, 0x7610, R7 ;  /* 0x00007610ff077816 */ /* 0x000fc80000000007 */
[----:B------:R-:W-:-:S13]  /*7940*/  ISETP.GE.U32.AND.EX P1, PT, R3, UR7, PT, P1 ;  /* 0x0000000703007c0c */ /* 0x000fda000bf26110 */
[----:B------:R-:W-:Y:S05]  /*7950*/  @P1 BRA `(.L_x_168) ;  /* 0x0000000400601947 */ /* 0x000fea0003800000 */
[----:B------:R-:W0:Y:S01]  /*7960*/  S2R R20, SR_CTAID.X ;  /* 0x0000000000147919 */ /* 0x000e220000002500 */
[----:B------:R-:W1:Y:S01]  /*7970*/  LDC.64 R14, c[0x0][0x628] ;  /* 0x00018a00ff0e7b82 */ /* 0x000e620000000a00 */
[----:B------:R-:W-:Y:S01]  /*7980*/  ULDC UR6, c[0x0][0x150] ;  /* 0x0000540000067ab9 */ /* 0x000fe20000000800 */
[----:B-----5:R-:W-:Y:S01]  /*7990*/  IMAD.MOV.U32 R12, RZ, RZ, R2 ;  /* 0x000000ffff0c7224 */ /* 0x020fe200078e0002 */
[----:B------:R-:W3:Y:S01]  /*79a0*/  S2R R22, SR_CTAID.Y ;  /* 0x0000000000167919 */ /* 0x000ee20000002600 */
[----:B------:R-:W-:-:S04]  /*79b0*/  IMAD.MOV.U32 R13, RZ, RZ, R3 ;  /* 0x000000ffff0d7224 */ /* 0x000fc800078e0003 */
[----:B------:R-:W4:Y:S08]  /*79c0*/  LDC R23, c[0x0][0x144] ;  /* 0x00005100ff177b82 */ /* 0x000f300000000800 */
[----:B--2---:R-:W2:Y:S08]  /*79d0*/  LDC R16, c[0x0][0x630] ;  /* 0x00018c00ff107b82 */ /* 0x004eb00000000800 */
[----:B------:R-:W2:Y:S01]  /*79e0*/  LDC.64 R18, c[0x0][0x620] ;  /* 0x00018800ff127b82 */ /* 0x000ea20000000a00 */
[----:B-1----:R-:W-:-:S04]  /*79f0*/  ISETP.NE.U32.AND P1, PT, R14, RZ, PT ;  /* 0x000000ff0e00720c */ /* 0x002fc80003f25070 */
[----:B------:R-:W-:Y:S02]  /*7a00*/  ISETP.NE.AND.EX P1, PT, R15, RZ, PT, P1 ;  /* 0x000000ff0f00720c */ /* 0x000fe40003f25310 */
[----:B0-----:R-:W-:-:S05]  /*7a10*/  I2FP.F32.U32 R6, R20 ;  /* 0x0000001400067245 */ /* 0x001fca0000201000 */
[----:B------:R-:W-:-:S04]  /*7a20*/  FMUL R6, R6, UR6 ;  /* 0x0000000606067c20 */ /* 0x000fc80008400000 */
[----:B------:R0:W1:Y:S02]  /*7a30*/  F2I.U32.TRUNC.NTZ R21, R6 ;  /* 0x0000000600157305 */ /* 0x000064000020f000 */
[----:B---34-:R-:W-:Y:S05]  /*7a40*/  @!P1 BRA `(.L_x_169) ;  /* 0x0000000000289947 */ /* 0x018fea0003800000 */
[----:B------:R-:W3:Y:S02]  /*7a50*/  LDC R7, c[0x0][0x634] ;  /* 0x00018d00ff077b82 */ /* 0x000ee40000000800 */
[----:B---3--:R-:W-:-:S05]  /*7a60*/  IADD3 R13, P1, R2, R7, RZ ;  /* 0x00000007020d7210 */ /* 0x008fca0007f3e0ff */
[----:B------:R-:W-:-:S04]  /*7a70*/  IMAD.X R17, RZ, RZ, R3, P1 ;  /* 0x000000ffff117224 */ /* 0x000fc800008e0603 */
[----:B0-----:R-:W-:-:S04]  /*7a80*/  IMAD.WIDE.U32 R6, R17, R14, RZ ;  /* 0x0000000e11067225 */ /* 0x001fc800078e00ff */
[----:B------:R-:W-:-:S04]  /*7a90*/  IMAD.WIDE.U32 R10, P1, R13, R15, R6 ;  /* 0x0000000f0d0a7225 */ /* 0x000fc80007820006 */
[----:B------:R-:W-:-:S04]  /*7aa0*/  IMAD.WIDE.U32 R6, R13, R14, RZ ;  /* 0x0000000e0d067225 */ /* 0x000fc800078e00ff */
[----:B------:R-:W-:Y:S01]  /*7ab0*/  IMAD.X R13, RZ, RZ, RZ, P1 ;  /* 0x000000ffff0d7224 */ /* 0x000fe200008e06ff */
[----:B------:R-:W-:Y:S01]  /*7ac0*/  IADD3 RZ, P1, R7, R10, RZ ;  /* 0x0000000a07ff7210 */ /* 0x000fe20007f3e0ff */
[----:B------:R-:W-:-:S04]  /*7ad0*/  IMAD.MOV.U32 R12, RZ, RZ, R11 ;  /* 0x000000ffff0c7224 */ /* 0x000fc800078e000b */
[----:B------:R-:W-:-:S08]  /*7ae0*/  IMAD.WIDE.U32.X R12, R17, R15, R12, P1 ;  /* 0x0000000f110c7225 */ /* 0x000fd000008e040c */
.L_x_169:
[----:B------:R-:W3:Y:S01]  /*7af0*/  LDC.64 R28, c[0x0][0x640] ;  /* 0x00019000ff1c7b82 */ /* 0x000ee20000000a00 */
[-C--:B--2---:R-:W-:Y:S01]  /*7b00*/  SHF.R.U64 R17, R12, R16.reuse, R13 ;  /* 0x000000100c117219 */ /* 0x084fe2000000120d */
[----:B-1----:R-:W-:Y:S01]  /*7b10*/  IMAD.MOV R21, RZ, RZ, -R21 ;  /* 0x000000ffff157224 */ /* 0x002fe200078e0a15 */
[----:B0-----:R-:W-:Y:S01]  /*7b20*/  SHF.R.U32.HI R6, RZ, R16, R13 ;  /* 0x00000010ff067219 */ /* 0x001fe2000001160d */
[----:B------:R-:W-:Y:S01]  /*7b30*/  ULDC UR6, c[0x0][0x154] ;  /* 0x0000550000067ab9 */ /* 0x000fe20000000800 */
[----:B------:R-:W-:Y:S01]  /*7b40*/  IADD3 R11, P1, RZ, -R17, RZ ;  /* 0x80000011ff0b7210 */ /* 0x000fe20007f3e0ff */
[----:B------:R-:W-:Y:S02]  /*7b50*/  IMAD R23, R23, R21, R20 ;  /* 0x0000001517177224 */ /* 0x000fe400078e0214 */
[----:B------:R-:W0:Y:S01]  /*7b60*/  LDC R12, c[0x0][0x618] ;  /* 0x00018600ff0c7b82 */ /* 0x000e220000000800 */
[----:B------:R-:W-:Y:S02]  /*7b70*/  IMAD.MOV.U32 R13, RZ, RZ, 0x1 ;  /* 0x00000001ff0d7424 */ /* 0x000fe400078e00ff */
[----:B------:R-:W-:-:S04]  /*7b80*/  IMAD.X R7, RZ, RZ, ~R6, P1 ;  /* 0x000000ffff077224 */ /* 0x000fc800008e0e06 */
[-C--:B------:R-:W-:Y:S01]  /*7b90*/  IMAD R10, R7, R18.reuse, RZ ;  /* 0x00000012070a7224 */ /* 0x080fe200078e02ff */
[----:B------:R-:W1:Y:S01]  /*7ba0*/  LDC R24, c[0x0][0x608] ;  /* 0x00018200ff187b82 */ /* 0x000e620000000800 */
[----:B------:R-:W-:-:S04]  /*7bb0*/  IMAD.WIDE.U32 R6, R11, R18, R2 ;  /* 0x000000120b067225 */ /* 0x000fc800078e0002 */
[----:B------:R-:W-:Y:S01]  /*7bc0*/  IMAD R11, R11, R19, R10 ;  /* 0x000000130b0b7224 */ /* 0x000fe200078e020a */
[----:B------:R-:W-:Y:S02]  /*7bd0*/  I2FP.F32.U32 R10, R22 ;  /* 0x00000016000a7245 */ /* 0x000fe40000201000 */
[----:B------:R-:W2:Y:S01]  /*7be0*/  LDC R26, c[0x0][0x658] ;  /* 0x00019600ff1a7b82 */ /* 0x000ea20000000800 */
[----:B------:R-:W-:Y:S01]  /*7bf0*/  IMAD.IADD R7, R7, 0x1, R11 ;  /* 0x0000000107077824 */ /* 0x000fe200078e020b */
[----:B---3--:R-:W-:Y:S01]  /*7c00*/  ISETP.NE.U32.AND P1, PT, R28, RZ, PT ;  /* 0x000000ff1c00720c */ /* 0x008fe20003f25070 */
[----:B------:R-:W-:Y:S01]  /*7c10*/  FMUL R10, R10, UR6 ;  /* 0x000000060a0a7c20 */ /* 0x000fe20008400000 */
[----:B------:R-:W-:Y:S02]  /*7c20*/  IMAD.MOV.U32 R11, RZ, RZ, -0x1 ;  /* 0xffffffffff0b7424 */ /* 0x000fe400078e00ff */
[----:B------:R-:W-:Y:S01]  /*7c30*/  ISETP.NE.AND.EX P1, PT, R29, RZ, PT, P1 ;  /* 0x000000ff1d00720c */ /* 0x000fe20003f25310 */
[----:B------:R3:W4:Y:S01]  /*7c40*/  F2I.U32.TRUNC.NTZ R19, R10 ;  /* 0x0000000a00137305 */ /* 0x000722000020f000 */
[----:B------:R-:W3:Y:S01]  /*7c50*/  LDC R21, c[0x0][0x148] ;  /* 0x00005200ff157b82 */ /* 0x000ee20000000800 */
[----:B0-----:R-:W-:-:S02]  /*7c60*/  SHF.R.U64 R16, R6, R12, R7 ;  /* 0x0000000c06107219 */ /* 0x001fc40000001207 */
[----:B------:R-:W-:-:S05]  /*7c70*/  SHF.R.U32.HI R7, RZ, R12, R7 ;  /* 0x0000000cff077219 */ /* 0x000fca0000011607 */
[----:B------:R-:W0:Y:S01]  /*7c80*/  LDC R20, c[0x0][0x600] ;  /* 0x00018000ff147b82 */ /* 0x000e220000000800 */
[-CC-:B-1----:R-:W-:Y:S02]  /*7c90*/  SHF.R.U64 R14, R16, R24.reuse, R7.reuse ;  /* 0x00000018100e7219 */ /* 0x182fe40000001207 */
[----:B------:R-:W-:-:S05]  /*7ca0*/  SHF.R.U32.HI R7, RZ, R24, R7 ;  /* 0x00000018ff077219 */ /* 0x000fca0000011607 */
[----:B------:R-:W1:Y:S01]  /*7cb0*/  LDC R27, c[0x0][0x648] ;  /* 0x00019200ff1b7b82 */ /* 0x000e620000000800 */
[-CC-:B--2---:R-:W-:Y:S02]  /*7cc0*/  SHF.R.U64 R18, R14, R26.reuse, R7.reuse ;  /* 0x0000001a0e127219 */ /* 0x184fe40000001207 */
[-C--:B------:R-:W-:Y:S02]  /*7cd0*/  SHF.L.U32 R11, R11, R26.reuse, RZ ;  /* 0x0000001a0b0b7219 */ /* 0x080fe400000006ff */
[-C--:B------:R-:W-:Y:S01]  /*7ce0*/  SHF.R.U32.HI R7, RZ, R26.reuse, R7 ;  /* 0x0000001aff077219 */ /* 0x080fe20000011607 */
[----:B------:R-:W-:Y:S01]  /*7cf0*/  IMAD.MOV.U32 R6, RZ, RZ, R18 ;  /* 0x000000ffff067224 */ /* 0x000fe200078e0012 */
[----:B------:R-:W-:Y:S01]  /*7d00*/  SHF.L.U32 R30, R13, R26, RZ ;  /* 0x0000001a0d1e7219 */ /* 0x000fe200000006ff */
[----:B------:R-:W2:Y:S01]  /*7d10*/  LDC R31, c[0x0][0x638] ;  /* 0x00018e00ff1f7b82 */ /* 0x000ea20000000800 */
[----:B------:R-:W-:-:S07]  /*7d20*/  LOP3.LUT R25, RZ, R11, RZ, 0x33, !PT ;  /* 0x0000000bff197212 */ /* 0x000fce00078e33ff */
[----:B------:R-:W0:Y:S01]  /*7d30*/  LDC R32, c[0x0][0x610] ;  /* 0x00018400ff207b82 */ /* 0x000e220000000800 */
[----:B----4-:R-:W-:Y:S05]  /*7d40*/  @!P1 BRA `(.L_x_170) ;  /* 0x0000000000289947 */ /* 0x010fea0003800000 */
[----:B------:R-:W4:Y:S02]  /*7d50*/  LDC R13, c[0x0][0x64c] ;  /* 0x00019300ff0d7b82 */ /* 0x000f240000000800 */
[----:B----4-:R-:W-:-:S05]  /*7d60*/  IADD3 R13, P1, R18, R13, RZ ;  /* 0x0000000d120d7210 */ /* 0x010fca0007f3e0ff */
[----:B------:R-:W-:-:S04]  /*7d70*/  IMAD.X R15, RZ, RZ, R7, P1 ;  /* 0x000000ffff0f7224 */ /* 0x000fc800008e0607 */
[----:B------:R-:W-:-:S04]  /*7d80*/  IMAD.WIDE.U32 R6, R15, R28, RZ ;  /* 0x0000001c0f067225 */ /* 0x000fc800078e00ff */
[----:B---3--:R-:W-:-:S04]  /*7d90*/  IMAD.WIDE.U32 R10, P1, R13, R29, R6 ;  /* 0x0000001d0d0a7225 */ /* 0x008fc80007820006 */
[----:B------:R-:W-:-:S04]  /*7da0*/  IMAD.WIDE.U32 R6, R13, R28, RZ ;  /* 0x0000001c0d067225 */ /* 0x000fc800078e00ff */
[----:B------:R-:W-:Y:S01]  /*7db0*/  IMAD.X R13, RZ, RZ, RZ, P1 ;  /* 0x000000ffff0d7224 */ /* 0x000fe200008e06ff */
[----:B------:R-:W-:Y:S01]  /*7dc0*/  IADD3 RZ, P1, R7, R10, RZ ;  /* 0x0000000a07ff7210 */ /* 0x000fe20007f3e0ff */
[----:B------:R-:W-:-:S04]  /*7dd0*/  IMAD.MOV.U32 R12, RZ, RZ, R11 ;  /* 0x000000ffff0c7224 */ /* 0x000fc800078e000b */
[----:B------:R-:W-:-:S08]  /*7de0*/  IMAD.WIDE.U32.X R6, R15, R29, R12, P1 ;  /* 0x0000001d0f067225 */ /* 0x000fd000008e040c */
.L_x_170:
[----:B-1----:R-:W-:Y:S01]  /*7df0*/  SHF.R.U64 R6, R6, R27, R7 ;  /* 0x0000001b06067219 */ /* 0x002fe20000001207 */
[----:B0-----:R-:W-:Y:S01]  /*7e00*/  VIADD R13, R20, 0xffffffff ;  /* 0xffffffff140d7836 */ /* 0x001fe20000000000 */
[----:B------:R-:W-:Y:S01]  /*7e10*/  LOP3.LUT R11, R14, R25, RZ, 0xc0, !PT ;  /* 0x000000190e0b7212 */ /* 0x000fe200078ec0ff */
[----:B------:R-:W-:Y:S02]  /*7e20*/  IMAD.MOV R19, RZ, RZ, -R19 ;  /* 0x000000ffff137224 */ /* 0x000fe400078e0a13 */
[----:B------:R-:W-:Y:S02]  /*7e30*/  IMAD.MOV R7, RZ, RZ, -R6 ;  /* 0x000000ffff077224 */ /* 0x000fe400078e0a06 */
[----:B------:R-:W-:Y:S01]  /*7e40*/  IMAD R30, R30, R6, R11 ;  /* 0x000000061e1e7224 */ /* 0x000fe200078e020b */
[----:B------:R-:W-:Y:S01]  /*7e50*/  LOP3.LUT R11, R16, R13, RZ, 0xc0, !PT ;  /* 0x0000000d100b7212 */ /* 0x000fe200078ec0ff */
[----:B---3--:R-:W-:Y:S02]  /*7e60*/  @P4 IMAD R23, R21, R19, R22 ;  /* 0x0000001315174224 */ /* 0x008fe400078e0216 */
[----:B--2---:R-:W-:-:S02]  /*7e70*/  IMAD R6, R7, R31, R18 ;  /* 0x0000001f07067224 */ /* 0x004fc400078e0212 */
[----:B------:R-:W-:Y:S02]  /*7e80*/  IMAD R30, R30, R32, R23 ;  /* 0x000000201e1e7224 */ /* 0x000fe400078e0217 */
[----:B------:R-:W-:Y:S02]  /*7e90*/  IMAD R11, R6, R20, R11 ;  /* 0x00000014060b7224 */ /* 0x000fe400078e020b */
[----:B------:R-:W-:Y:S02]  /*7ea0*/  IMAD.MOV.U32 R7, RZ, RZ, 0x1 ;  /* 0x00000001ff077424 */ /* 0x000fe400078e00ff */
[----:B------:R-:W-:Y:S01]  /*7eb0*/  IMAD.MOV.U32 R6, RZ, RZ, R17 ;  /* 0x000000ffff067224 */ /* 0x000fe200078e0011 */
[----:B------:R-:W-:Y:S02]  /*7ec0*/  SEL R10, R11, R30, !P4 ;  /* 0x0000001e0b0a7207 */ /* 0x000fe40006000000 */
[----:B------:R-:W-:-:S07]  /*7ed0*/  SEL R30, R30, R11, !P4 ;  /* 0x0000000b1e1e7207 */ /* 0x000fce0006000000 */
.L_x_168:
[----:B------:R-:W-:Y:S01]  /*7ee0*/  LOP3.LUT P1, RZ, R7, 0xff, RZ, 0xc0, !PT ;  /* 0x000000ff07ff7812 */ /* 0x000fe2000782c0ff */
[----:B------:R-:W-:-:S12]  /*7ef0*/  IMAD.MOV.U32 R7, RZ, RZ, R30 ;  /* 0x000000ffff077224 */ /* 0x000fd800078e001e */
[----:B------:R-:W-:Y:S05]  /*7f00*/  @P1 BRA `(.L_x_171) ;  /* 0xffffff9000981947 */ /* 0x000fea000383ffff */
[----:B------:R-:W-:Y:S05]  /*7f10*/  EXIT ;  /* 0x000000000000794d */ /* 0x000fea0003800000 */
.L_x_7:
[----:B0-----:R-:W-:Y:S01]  /*7f20*/  ULDC.64 UR4, c[0x0][0x650] ;  /* 0x0001940000047ab9 */ /* 0x001fe20000000a00 */
        /* <DEDUP_REMOVED lines=25> */
.L_x_173:
[----:B------:R-:W0:Y:S01]  /*80c0*/  LDC.64 R28, c[0x0][0x640] ;  /* 0x00019000ff1c7b82 */ /* 0x000e220000000a00 */
[-CC-:B------:R-:W-:Y:S01]  /*80d0*/  SHF.R.U64 R21, R16, R10.reuse, R17.reuse ;  /* 0x0000000a10157219 */ /* 0x180fe20000001211 */
[----:B------:R-:W-:Y:S01]  /*80e0*/  IMAD.MOV.U32 R27, RZ, RZ, 0x1 ;  /* 0x00000001ff1b7424 */ /* 0x000fe200078e00ff */
[----:B------:R-:W-:Y:S02]  /*80f0*/  SHF.R.U32.HI R5, RZ, R10, R17 ;  /* 0x0000000aff057219 */ /* 0x000fe40000011611 */
[----:B------:R-:W-:-:S03]  /*8100*/  IADD3 R7, P0, RZ, -R21, RZ ;  /* 0x80000015ff077210 */ /* 0x000fc60007f1e0ff */
[----:B------:R-:W1:Y:S02]  /*8110*/  LDC R14, c[0x0][0x618] ;  /* 0x00018600ff0e7b82 */ /* 0x000e640000000800 */
[----:B------:R-:W-:Y:S02]  /*8120*/  IMAD.X R5, RZ, RZ, ~R5, P0 ;  /* 0x000000ffff057224 */ /* 0x000fe400000e0e05 */
[----:B------:R-:W-:-:S04]  /*8130*/  IMAD.WIDE.U32 R12, R7, R24, R2 ;  /* 0x00000018070c7225 */ /* 0x000fc800078e0002 */
[----:B------:R-:W2:Y:S01]  /*8140*/  LDC R16, c[0x0][0x608] ;  /* 0x00018200ff107b82 */ /* 0x000ea20000000800 */
[----:B------:R-:W-:-:S04]  /*8150*/  IMAD R10, R5, R24, RZ ;  /* 0x00000018050a7224 */ /* 0x000fc800078e02ff */
[----:B------:R-:W-:Y:S02]  /*8160*/  IMAD R5, R7, R25, R10 ;  /* 0x0000001907057224 */ /* 0x000fe400078e020a */
[----:B------:R-:W-:Y:S01]  /*8170*/  IMAD.MOV.U32 R7, RZ, RZ, -0x1 ;  /* 0xffffffffff077424 */ /* 0x000fe200078e00ff */
[----:B------:R-:W3:Y:S01]  /*8180*/  LDC R26, c[0x0][0x658] ;  /* 0x00019600ff1a7b82 */ /* 0x000ee20000000800 */
[----:B------:R-:W-:Y:S01]  /*8190*/  IMAD.IADD R5, R13, 0x1, R5 ;  /* 0x000000010d057824 */ /* 0x000fe200078e0205 */
[----:B0-----:R-:W-:-:S04]  /*81a0*/  ISETP.NE.U32.AND P0, PT, R28, RZ, PT ;  /* 0x000000ff1c00720c */ /* 0x001fc80003f05070 */
        /* <DEDUP_REMOVED lines=8> */
[-CC-:B---3--:R-:W-:Y:S02]  /*8230*/  SHF.R.U64 R24, R22, R26.reuse, R5.reuse ;  /* 0x0000001a16187219 */ /* 0x188fe40000001205 */
[-C--:B------:R-:W-:Y:S02]  /*8240*/  SHF.L.U32 R7, R7, R26.reuse, RZ ;  /* 0x0000001a07077219 */ /* 0x080fe400000006ff */
[----:B------:R-:W-:Y:S01]  /*8250*/  SHF.R.U32.HI R13, RZ, R26, R5 ;  /* 0x0000001aff0d7219 */ /* 0x000fe20000011605 */
[----:B------:R-:W-:Y:S01]  /*8260*/  IMAD.MOV.U32 R12, RZ, RZ, R24 ;  /* 0x000000ffff0c7224 */ /* 0x000fe200078e0018 */
[----:B------:R-:W-:Y:S01]  /*8270*/  LOP3.LUT R31, RZ, R7, RZ, 0x33, !PT ;  /* 0x00000007ff1f7212 */ /* 0x000fe200078e33ff */
[----:B------:R-:W3:Y:S01]  /*8280*/  LDC R30, c[0x0][0x610] ;  /* 0x00018400ff1e7b82 */ /* 0x000ee20000000800 */
[----:B------:R-:W-:Y:S05]  /*8290*/  @!P0 BRA `(.L_x_174) ;  /* 0x0000000000288947 */ /* 0x000fea0003800000 */
        /* <DEDUP_REMOVED lines=10> */
.L_x_174:
[----:B-1----:R-:W-:Y:S01]  /*8340*/  SHF.R.U64 R10, R12, R10, R13 ;  /* 0x0000000a0c0a7219 */ /* 0x002fe2000000120d */
[----:B0-----:R-:W-:Y:S01]  /*8350*/  VIADD R9, R23, 0xffffffff ;  /* 0xffffffff17097836 */ /* 0x001fe20000000000 */
[----:B------:R-:W-:Y:S01]  /*8360*/  SHF.L.U32 R27, R27, R26, RZ ;  /* 0x0000001a1b1b7219 */ /* 0x000fe200000006ff */
[----:B------:R-:W-:Y:S01]  /*8370*/  @P4 IMAD R11, R19, R20, R8 ;  /* 0x00000014130b4224 */ /* 0x000fe200078e0208 */
[----:B------:R-:W-:Y:S01]  /*8380*/  LOP3.LUT R5, R22, R31, RZ, 0xc0, !PT ;  /* 0x0000001f16057212 */ /* 0x000fe200078ec0ff */
[----:B------:R-:W-:Y:S01]  /*8390*/  IMAD.MOV R7, RZ, RZ, -R10 ;  /* 0x000000ffff077224 */ /* 0x000fe200078e0a0a */
[----:B------:R-:W-:Y:S01]  /*83a0*/  LOP3.LUT R18, R18, R9, RZ, 0xc0, !PT ;  /* 0x0000000912127212 */ /* 0x000fe200078ec0ff */
[----:B------:R-:W-:Y:S02]  /*83b0*/  IMAD.MOV.U32 R16, RZ, RZ, R21 ;  /* 0x000000ffff107224 */ /* 0x000fe400078e0015 */
[----:B------:R-:W-:Y:S02]  /*83c0*/  IMAD R10, R27, R10, R5 ;  /* 0x0000000a1b0a7224 */ /* 0x000fe400078e0205 */
[----:B--2---:R-:W-:-:S02]  /*83d0*/  IMAD R5, R7, R25, R24 ;  /* 0x0000001907057224 */ /* 0x004fc400078e0218 */
[----:B------:R-:W-:Y:S02]  /*83e0*/  IMAD.MOV.U32 R7, RZ, RZ, 0x1 ;  /* 0x00000001ff077424 */ /* 0x000fe400078e00ff */
[----:B---3--:R-:W-:Y:S02]  /*83f0*/  IMAD R11, R10, R30, R11 ;  /* 0x0000001e0a0b7224 */ /* 0x008fe400078e020b */
[----:B------:R-:W-:Y:S01]  /*8400*/  IMAD R18, R5, R23, R18 ;  /* 0x0000001705127224 */ /* 0x000fe200078e0212 */
[----:B------:R-:W-:-:S04]  /*8410*/  PRMT R5, R7, 0x7610, R5 ;  /* 0x0000761007057816 */ /* 0x000fc80000000005 */
[----:B------:R-:W-:Y:S02]  /*8420*/  SEL R7, R18, R11, !P4 ;  /* 0x0000000b12077207 */ /* 0x000fe40006000000 */
[----:B------:R-:W-:-:S07]  /*8430*/  SEL R18, R11, R18, !P4 ;  /* 0x000000120b127207 */ /* 0x000fce0006000000 */
.L_x_172:
[----:B------:R-:W-:-:S08]  /*8440*/  NOP ;  /* 0x0000000000007918 */ /* 0x000fd00000000000 */
[----:B------:R-:W0:-:S00]  /*8450*/  USETMAXREG.DEALLOC.CTAPOOL 0x28 ;  /* 0x00000028000079c8 */ /* 0x000e0000080e0500 */
[----:B0-----:R-:W-:-:S13]  /*8460*/  ISETP.NE.AND P0, PT, R6, RZ, PT ;  /* 0x000000ff0600720c */ /* 0x001fda0003f05270 */
[----:B------:R-:W-:Y:S05]  /*8470*/  @P0 EXIT ;  /* 0x000000000000094d */ /* 0x000fea0003800000 */
[----:B------:R-:W-:Y:S01]  /*8480*/  LOP3.LUT P0, RZ, R5, 0xff, RZ, 0xc0, !PT ;  /* 0x000000ff05ff7812 */ /* 0x000fe2000780c0ff */
[----:B------:R-:W-:Y:S02]  /*8490*/  IMAD.MOV.U32 R5, RZ, RZ, 0x1 ;  /* 0x00000001ff057424 */ /* 0x000fe400078e00ff */
[----:B------:R-:W-:-:S10]  /*84a0*/  IMAD.MOV.U32 R17, RZ, RZ, RZ ;  /* 0x000000ffff117224 */ /* 0x000fd400078e00ff */
[----:B------:R-:W-:Y:S05]  /*84b0*/  @!P0 BRA `(.L_x_175) ;  /* 0x0000000c00348947 */ /* 0x000fea0003800000 */
[----:B------:R-:W0:Y:S01]  /*84c0*/  LDC R5, c[0x0][0x28c] ;  /* 0x0000a300ff057b82 */ /* 0x000e220000000800 */
[----:B------:R-:W-:Y:S01]  /*84d0*/  ULDC UR5, c[0x0][0x658] ;  /* 0x0001960000057ab9 */ /* 0x000fe20000000800 */
[----:B------:R-:W-:Y:S01]  /*84e0*/  UMOV UR7, 0xffffffff ;  /* 0xffffffff00077882 */ /* 0x000fe20000000000 */
[----:B------:R-:W-:Y:S01]  /*84f0*/  ULDC UR6, c[0x0][0xc] ;  /* 0x0000030000067ab9 */ /* 0x000fe20000000800 */
[----:B------:R-:W-:Y:S01]  /*8500*/  USHF.L.U32 UR8, UR7, UR5, URZ ;  /* 0x0000000507087299 */ /* 0x000fe2000800063f */
[----:B------:R-:W-:Y:S01]  /*8510*/  BSSY B0, `(.L_x_175) ;  /* 0x00000c7000007945 */ /* 0x000fe20003800000 */
[----:B------:R-:W-:Y:S01]  /*8520*/  UMOV UR9, 0x1 ;  /* 0x0000000100097882 */ /* 0x000fe20000000000 */
[----:B------:R-:W-:Y:S01]  /*8530*/  ULDC UR7, c[0x0][0x10] ;  /* 0x0000040000077ab9 */ /* 0x000fe20000000800 */
[----:B------:R-:W1:Y:S01]  /*8540*/  S2UR UR10, SR_CgaCtaId ;  /* 0x00000000000a79c3 */ /* 0x000e620000008800 */
[----:B------:R-:W-:Y:S01]  /*8550*/  UIMAD.WIDE.U32 UR6, UR6, UR7, URZ ;  /* 0x00000007060672a5 */ /* 0x000fe2000f8e003f */
[----:B------:R-:W-:Y:S01]  /*8560*/  IMAD.MOV.U32 R14, RZ, RZ, 0x1 ;  /* 0x00000001ff0e7424 */ /* 0x000fe200078e00ff */
[----:B------:R-:W-:Y:S01]  /*8570*/  USHF.L.U32 UR18, UR9, UR5, URZ ;  /* 0x0000000509127299 */ /* 0x000fe2000800063f */
[----:B------:R-:W-:Y:S01]  /*8580*/  LOP3.LUT R15, R4, 0x2, RZ, 0xfc, !PT ;  /* 0x00000002040f7812 */ /* 0x000fe200078efcff */
[----:B------:R-:W-:Y:S01]  /*8590*/  IMAD.MOV.U32 R17, RZ, RZ, RZ ;  /* 0x000000ffff117224 */ /* 0x000fe200078e00ff */
[----:B------:R-:W-:Y:S01]  /*85a0*/  ULDC UR5, c[0x0][0x14] ;  /* 0x0000050000057ab9 */ /* 0x000fe20000000800 */
[----:B------:R-:W-:Y:S01]  /*85b0*/  ULDC UR4, c[0x0][0x600] ;  /* 0x0001800000047ab9 */ /* 0x000fe20000000800 */
[----:B------:R-:W-:-:S02]  /*85c0*/  UIMAD.WIDE.U32 UR22, UR6, UR5, URZ ;  /* 0x00000005061672a5 */ /* 0x000fc4000f8e003f */
[----:B------:R-:W-:Y:S02]  /*85d0*/  UIMAD UR13, UR7, UR5, URZ ;  /* 0x00000005070d72a4 */ /* 0x000fe4000f8e023f */
[----:B------:R-:W-:Y:S02]  /*85e0*/  UIADD3 UR4, UR4, -0x1, URZ ;  /* 0xffffffff04047890 */ /* 0x000fe4000fffe03f */
[----:B------:R-:W-:Y:S01]  /*85f0*/  ULOP3.LUT UR17, URZ, UR8, URZ, 0x33, !UPT ;  /* 0x000000083f117292 */ /* 0x000fe2000f8e333f */
[----:B0-----:R-:W-:Y:S01]  /*8600*/  VIADD R5, R5, 0x1f ;  /* 0x0000001f05057836 */ /* 0x001fe20000000000 */
[----:B------:R-:W-:Y:S01]  /*8610*/  UIADD3 UR13, UR23, UR13, URZ ;  /* 0x0000000d170d7290 */ /* 0x000fe2000fffe03f */
[----:B------:R-:W-:-:S03]  /*8620*/  ULDC.64 UR24, c[0x0][0x198] ;  /* 0x0000660000187ab9 */ /* 0x000fc60000000a00 */
[----:B------:R-:W-:Y:S01]  /*8630*/  SHF.R.S32.HI R6, RZ, 0x1f, R5 ;  /* 0x0000001fff067819 */ /* 0x000fe20000011405 */
[----:B-1----:R-:W-:-:S03]  /*8640*/  IMAD.U32 R11, RZ, RZ, UR10 ;  /* 0x0000000aff0b7e24 */ /* 0x002fc6000f8e00ff */
[----:B------:R-:W-:Y:S01]  /*8650*/  LEA.HI R6, R6, R5, RZ, 0x5 ;  /* 0x0000000506067211 */ /* 0x000fe200078f28ff */
[----:B------:R-:W-:-:S03]  /*8660*/  IMAD.MOV.U32 R5, RZ, RZ, 0x1 ;  /* 0x00000001ff057424 */ /* 0x000fc600078e00ff */
[----:B------:R-:W-:-:S05]  /*8670*/  SHF.R.S32.HI R10, RZ, 0x5, R6 ;  /* 0x00000005ff0a7819 */ /* 0x000fca0000011406 */
[----:B------:R-:W-:-:S07]  /*8680*/  VIADD R12, R10, 0x1 ;  /* 0x000000010a0c7836 */ /* 0x000fce0000000000 */
.L_x_186:
[----:B------:R-:W-:-:S03]  /*8690*/  UMOV UR5, 0xffffffff ;  /* 0xffffffff00057882 */ /* 0x000fc60000000000 */
[----:B------:R-:W-:Y:S05]  /*86a0*/  BRA.DIV UR5, `(.L_x_176) ;  /* 0x0000000e05cc7947 */ /* 0x000fea000b800000 */
[----:B------:R-:W-:-:S13]  /*86b0*/  ELECT P0, URZ, PT ;  /* 0x00000000003f782f */ /* 0x000fda0003800000 */
.L_x_198:
[----:B------:R-:W0:Y:S01]  /*86c0*/  LDC R6, c[0x0][0x28c] ;  /* 0x0000a300ff067b82 */ /* 0x000e220000000800 */
[----:B------:R-:W-:Y:S01]  /*86d0*/  BSSY B1, `(.L_x_177) ;  /* 0x000003a000017945 */ /* 0x000fe20003800000 */
[----:B0-----:R-:W-:-:S13]  /*86e0*/  ISETP.LT.OR P0, PT, R6, 0x1, !P0 ;  /* 0x000000010600780c */ /* 0x001fda0004701670 */
[----:B------:R-:W-:Y:S05]  /*86f0*/  @P0 BRA `(.L_x_178) ;  /* 0x0000000000dc0947 */ /* 0x000fea0003800000 */
[----:B------:R-:W-:Y:S02]  /*8700*/  IMAD R18, R18, 0x2, R11 ;  /* 0x0000000212127824 */ /* 0x000fe400078e020b */
[----:B------:R-:W-:Y:S02]  /*8710*/  IMAD.SHL.U32 R20, R7, 0x40, RZ ;  /* 0x0000004007147824 */ /* 0x000fe400078e00ff */
[----:B------:R-:W-:Y:S02]  /*8720*/  IMAD.MOV.U32 R22, RZ, RZ, RZ ;  /* 0x000000ffff167224 */ /* 0x000fe400078e00ff */
[----:B------:R-:W-:Y:S02]  /*8730*/  IMAD.MOV.U32 R6, RZ, RZ, R12 ;  /* 0x000000ffff067224 */ /* 0x000fe400078e000c */
[----:B------:R-:W-:Y:S02]  /*8740*/  IMAD.MOV.U32 R7, RZ, RZ, R5 ;  /* 0x000000ffff077224 */ /* 0x000fe400078e0005 */
[----:B------:R-:W-:-:S02]  /*8750*/  IMAD.MOV.U32 R8, RZ, RZ, R17 ;  /* 0x000000ffff087224 */ /* 0x000fc400078e0011 */
[----:B------:R-:W-:-:S07]  /*8760*/  IMAD.SHL.U32 R19, R18, 0x80, RZ ;  /* 0x0000008012137824 */ /* 0x000fce00078e00ff */
.L_x_181:
[----:B------:R-:W0:Y:S01]  /*8770*/  S2UR UR5, SR_CgaCtaId ;  /* 0x00000000000579c3 */ /* 0x000e220000008800 */
[----:B------:R-:W-:Y:S02]  /*8780*/  MOV R18, 0x400 ;  /* 0x0000040000127802 */ /* 0x000fe40000000f00 */
[----:B------:R-:W-:Y:S02]  /*8790*/  SHF.L.U32 R9, R7, 0x1f, RZ ;  /* 0x0000001f07097819 */ /* 0x000fe400000006ff */
[----:B------:R-:W-:-:S13]  /*87a0*/  LOP3.LUT P1, RZ, R0, 0x7f, RZ, 0xc0, !PT ;  /* 0x0000007f00ff7812 */ /* 0x000fda000782c0ff */
[----:B------:R-:W1:Y:S01]  /*87b0*/  @!P1 LDC R13, c[0x0][0x500] ;  /* 0x00014000ff0d9b82 */ /* 0x000e620000000800 */
[----:B0-----:R-:W-:-:S05]  /*87c0*/  IMAD.U32 R11, RZ, RZ, UR5 ;  /* 0x00000005ff0b7e24 */ /* 0x001fca000f8e00ff */
[----:B------:R-:W-:-:S05]  /*87d0*/  LEA R21, R11, R18, 0x18 ;  /* 0x000000120b157211 */ /* 0x000fca00078ec0ff */
[----:B------:R-:W-:-:S04]  /*87e0*/  IMAD R18, R8, 0x8, R21 ;  /* 0x0000000808127824 */ /* 0x000fc800078e0215 */
[----:B------:R-:W0:Y:S02]  /*87f0*/  SYNCS.PHASECHK.TRANS64.TRYWAIT P0, [R18+URZ+0x28], R9 ;  /* 0x00002809120075a7 */ /* 0x000e24000800017f */
[----:B01----:R-:W-:Y:S05]  /*8800*/  @!P0 BRA `(.L_x_179) ;  /* 0x0000000c00948947 */ /* 0x003fea0003800000 */
.L_x_199:
[----:B0-----:R-:W-:Y:S01]  /*8810*/  PRMT R9, R15, 0x9910, RZ ;  /* 0x000099100f097816 */ /* 0x001fe200000000ff */
[----:B------:R0:W-:Y:S03]  /*8820*/  @!P1 SYNCS.ARRIVE.TRANS64 RZ, [R18+URZ], R13 ;  /* 0x0000000d12ff99a7 */ /* 0x0001e6000800003f */
[----:B------:R-:W-:-:S13]  /*8830*/  ISETP.NE.AND P0, PT, R9, 0x2, PT ;  /* 0x000000020900780c */ /* 0x000fda0003f05270 */
[----:B0-----:R-:W-:Y:S05]  /*8840*/  @P0 BRA `(.L_x_180) ;  /* 0x0000000000040947 */ /* 0x001fea0003800000 */
[----:B------:R-:W-:Y:S01]  /*8850*/  BPT.TRAP 0x1 ;  /* 0x000000040000795c */ /* 0x000fe20000300000 */
.L_x_180:
[----:B------:R-:W-:Y:S01]  /*8860*/  IMAD R9, R8, 0x2, R11 ;  /* 0x0000000208097824 */ /* 0x000fe200078e020b */
[----:B------:R-:W-:Y:S01]  /*8870*/  R2UR UR9, R18 ;  /* 0x00000000120972ca */ /* 0x000fe200000e0000 */
[----:B------:R-:W-:Y:S01]  /*8880*/  VIADD R6, R6, 0xffffffff ;  /* 0xffffffff06067836 */ /* 0x000fe20000000000 */
[----:B------:R-:W-:Y:S01]  /*8890*/  UIADD3 UR6, UP0, UR24, 0xf0, URZ ;  /* 0x000000f018067890 */ /* 0x000fe2000ff1e03f */
[--C-:B------:R-:W-:Y:S01]  /*88a0*/  IMAD.U32 R9, R9, 0x1000, R21.reuse ;  /* 0x0000100009097824 */ /* 0x100fe200078e0015 */
[----:B------:R-:W-:Y:S01]  /*88b0*/  R2UR UR11, R19 ;  /* 0x00000000130b72ca */ /* 0x000fe200000e0000 */
[----:B------:R-:W-:Y:S01]  /*88c0*/  IMAD R21, R8, 0x800, R21 ;  /* 0x0000080008157824 */ /* 0x000fe200078e0215 */
[----:B------:R-:W-:Y:S01]  /*88d0*/  R2UR UR10, R22 ;  /* 0x00000000160a72ca */ /* 0x000fe200000e0000 */
[----:B------:R-:W-:Y:S01]  /*88e0*/  UIADD3 UR26, UP1, UR24, 0x1f0, URZ ;  /* 0x000001f0181a7890 */ /* 0x000fe2000ff3e03f */
[----:B------:R-:W-:Y:S01]  /*88f0*/  R2UR UR5, R9 ;  /* 0x00000000090572ca */ /* 0x000fe200000e0000 */
[----:B------:R-:W-:Y:S01]  /*8900*/  UIADD3.X UR7, URZ, UR25, URZ, UP0, !UPT ;  /* 0x000000193f077290 */ /* 0x000fe200087fe43f */
[----:B------:R-:W-:Y:S01]  /*8910*/  R2UR UR8, R21 ;  /* 0x00000000150872ca */ /* 0x000fe200000e0000 */
[----:B------:R-:W-:Y:S01]  /*8920*/  VIADD R8, R8, 0x1 ;  /* 0x0000000108087836 */ /* 0x000fe20000000000 */
[----:B------:R-:W-:Y:S01]  /*8930*/  R2UR UR12, R16 ;  /* 0x00000000100c72ca */ /* 0x000fe200000e0000 */
[----:B------:R-:W-:Y:S01]  /*8940*/  UIADD3.X UR27, URZ, UR25, URZ, UP1, !UPT ;  /* 0x000000193f1b7290 */ /* 0x000fe20008ffe43f */
[----:B------:R-:W-:Y:S01]  /*8950*/  R2UR UR19, R20 ;  /* 0x00000000141372ca */ /* 0x000fe200000e0000 */
[----:B------:R-:W-:Y:S01]  /*8960*/  UMOV UR20, 0x30000 ;  /* 0x0003000000147882 */ /* 0x000fe20000000000 */
[----:B------:R-:W-:Y:S01]  /*8970*/  ISETP.GT.AND P1, PT, R6, 0x1, PT ;  /* 0x000000010600780c */ /* 0x000fe20003f24270 */
[----:B------:R-:W-:Y:S01]  /*8980*/  UMOV UR14, 0x0 ;  /* 0x00000000000e7882 */ /* 0x000fe20000000000 */
[----:B------:R-:W-:Y:S01]  /*8990*/  UMOV UR15, 0x10000000 ;  /* 0x10000000000f7882 */ /* 0x000fe20000000000 */
[----:B------:R-:W-:Y:S01]  /*89a0*/  ISETP.NE.AND P0, PT, R8, 0x5, PT ;  /* 0x000000050800780c */ /* 0x000fe20003f05270 */
[----:B------:R-:W-:Y:S01]  /*89b0*/  VIADD R22, R22, 0x20 ;  /* 0x0000002016167836 */ /* 0x000fe20000000000 */
[----:B------:R-:W-:-:S02]  /*89c0*/  UIADD3 UR5, UR5, 0x100, URZ ;  /* 0x0000010005057890 */ /* 0x000fc4000fffe03f */
[----:B------:R-:W-:Y:S01]  /*89d0*/  UIADD3 UR16, UR8, 0xa100, URZ ;  /* 0x0000a10008107890 */ /* 0x000fe2000fffe03f */
[----:B------:R-:W-:Y:S02]  /*89e0*/  SEL R18, RZ, 0x1, P0 ;  /* 0x00000001ff127807 */ /* 0x000fe40000000000 */
[----:B------:R-:W-:Y:S02]  /*89f0*/  SEL R8, R8, RZ, P0 ;  /* 0x000000ff08087207 */ /* 0x000fe40000000000 */
[----:B------:R-:W-:Y:S01]  /*8a00*/  UMOV UR8, UR5 ;  /* 0x0000000500087c82 */ /* 0x000fe20008000000 */
[----:B------:R-:W-:Y:S01]  /*8a10*/  LOP3.LUT R7, R7, R18, RZ, 0x3c, !PT ;  /* 0x0000001207077212 */ /* 0x000fe200078e3cff */
[----:B------:R0:W-:Y:S02]  /*8a20*/  UTMALDG.3D.MULTICAST [UR8], [UR6], UR20, desc[UR14] ;  /* 0x00000e08060073b4 */ /* 0x0001e40008011814 */
[----:B0-----:R-:W-:Y:S01]  /*8a30*/  UMOV UR8, UR16 ;  /* 0x0000001000087c82 */ /* 0x001fe20008000000 */
[----:B------:R-:W-:-:S02]  /*8a40*/  UMOV UR11, UR19 ;  /* 0x00000013000b7c82 */ /* 0x000fc40008000000 */
[----:B------:R0:W-:Y:S02]  /*8a50*/  UTMALDG.3D [UR8], [UR26], desc[UR14] ;  /* 0x00000e081a0075b4 */ /* 0x0001e40008011000 */
[----:B0-----:R-:W-:Y:S05]  /*8a60*/  @P1 BRA `(.L_x_181) ;  /* 0xfffffffc00401947 */ /* 0x001fea000383ffff */
.L_x_178:
[----:B------:R-:W-:Y:S05]  /*8a70*/  BSYNC B1 ;  /* 0x0000000000017941 */ /* 0x000fea0003800000 */
.L_x_177:
[----:B------:R-:W-:Y:S01]  /*8a80*/  LOP3.LUT P1, RZ, R14, 0xff, RZ, 0xc0, !PT ;  /* 0x000000ff0eff7812 */ /* 0x000fe2000782c0ff */
[C---:B------:R-:W-:Y:S01]  /*8a90*/  IMAD.IADD R17, R10.reuse, 0x1, R17 ;  /* 0x000000010a117824 */ /* 0x040fe200078e0211 */
[----:B------:R-:W-:Y:S01]  /*8aa0*/  ULDC.64 UR6, c[0x0][0x650] ;  /* 0x0001940000067ab9 */ /* 0x000fe20000000a00 */
[C---:B------:R-:W-:Y:S01]  /*8ab0*/  ISETP.GE.U32.AND P2, PT, R10.reuse, 0x5, PT ;  /* 0x000000050a00780c */ /* 0x040fe20003f46070 */
[----:B------:R-:W-:Y:S01]  /*8ac0*/  BSSY B1, `(.L_x_182) ;  /* 0x0000069000017945 */ /* 0x000fe20003800000 */
[----:B------:R-:W-:Y:S01]  /*8ad0*/  IMAD.MOV.U32 R18, RZ, RZ, -0x1 ;  /* 0xffffffffff127424 */ /* 0x000fe200078e00ff */
[----:B------:R-:W-:Y:S01]  /*8ae0*/  ISETP.GT.U32.AND P0, PT, R17, 0x4, PT ;  /* 0x000000041100780c */ /* 0x000fe20003f04070 */
[----:B------:R-:W-:Y:S01]  /*8af0*/  IMAD.MOV.U32 R16, RZ, RZ, -0x1 ;  /* 0xffffffffff107424 */ /* 0x000fe200078e00ff */
[----:B------:R-:W-:Y:S02]  /*8b00*/  PRMT R14, RZ, 0x7610, R14 ;  /* 0x00007610ff0e7816 */ /* 0x000fe4000000000e */
[----:B------:R-:W-:-:S03]  /*8b10*/  ISETP.LT.U32.AND P0, PT, R10, 0x5, P0 ;  /* 0x000000050a00780c */ /* 0x000fc60000701070 */
[----:B------:R-:W0:Y:S01]  /*8b20*/  @P1 S2R R11, SR_CgaCtaId ;  /* 0x00000000000b1919 */ /* 0x000e220000008800 */
[----:B------:R-:W-:-:S04]  /*8b30*/  @P1 MOV R6, 0x400 ;  /* 0x0000040000061802 */ /* 0x000fc80000000f00 */
[----:B0-----:R-:W-:Y:S01]  /*8b40*/  @P1 LEA R8, R11, R6, 0x18 ;  /* 0x000000060b081211 */ /* 0x001fe200078ec0ff */
[----:B------:R-:W-:Y:S01]  /*8b50*/  IMAD.WIDE.U32 R6, R17, -0x33333333, RZ ;  /* 0xcccccccd11067825 */ /* 0x000fe200078e00ff */
[----:B------:R-:W-:Y:S02]  /*8b60*/  SEL R6, RZ, 0x1, !P0 ;  /* 0x00000001ff067807 */ /* 0x000fe40004000000 */
[----:B------:R0:W-:Y:S01]  /*8b70*/  @P1 SYNCS.ARRIVE.TRANS64.A1T0 RZ, [R8+URZ+0x68], RZ ;  /* 0x000068ff08ff19a7 */ /* 0x0001e2000810003f */
[----:B------:R-:W-:Y:S02]  /*8b80*/  IADD3 R2, P1, R2, UR22, RZ ;  /* 0x0000001602027c10 */ /* 0x000fe4000ff3e0ff */
[----:B------:R-:W-:Y:S02]  /*8b90*/  LOP3.LUT R5, R5, R6, RZ, 0x3c, !PT ;  /* 0x0000000605057212 */ /* 0x000fe400078e3cff */
[----:B------:R-:W-:Y:S02]  /*8ba0*/  IADD3.X R3, R3, UR13, RZ, P1, !PT ;  /* 0x0000000d03037c10 */ /* 0x000fe40008ffe4ff */
[----:B------:R-:W-:-:S02]  /*8bb0*/  ISETP.GE.U32.AND P0, PT, R2, UR6, PT ;  /* 0x0000000602007c0c */ /* 0x000fc4000bf06070 */
[----:B0-----:R-:W-:Y:S01]  /*8bc0*/  SHF.R.U32.HI R8, RZ, 0x2, R7 ;  /* 0x00000002ff087819 */ /* 0x001fe20000011607 */
[----:B------:R-:W-:Y:S01]  /*8bd0*/  IMAD.MOV.U32 R7, RZ, RZ, -0x1 ;  /* 0xffffffffff077424 */ /* 0x000fe200078e00ff */
[----:B------:R-:W-:Y:S02]  /*8be0*/  ISETP.GE.U32.AND.EX P0, PT, R3, UR7, PT, P0 ;  /* 0x0000000703007c0c */ /* 0x000fe4000bf06100 */
[----:B------:R-:W-:Y:S01]  /*8bf0*/  @P2 LOP3.LUT R5, R5, 0x1, R8, 0x78, !PT ;  /* 0x0000000105052812 */ /* 0x000fe200078e7808 */
[----:B------:R-:W-:Y:S01]  /*8c00*/  IMAD R17, R8, -0x5, R17 ;  /* 0xfffffffb08117824 */ /* 0x000fe200078e0211 */
[----:B------:R-:W-:-:S09]  /*8c10*/  PRMT R6, RZ, 0x7610, R6 ;  /* 0x00007610ff067816 */ /* 0x000fd20000000006 */
[----:B------:R-:W-:Y:S05]  /*8c20*/  @P0 BRA `(.L_x_183) ;  /* 0x0000000400480947 */ /* 0x000fea0003800000 */
[----:B------:R-:W0:Y:S01]  /*8c30*/  S2R R18, SR_CTAID.X ;  /* 0x0000000000127919 */ /* 0x000e220000002500 */
[----:B------:R-:W-:Y:S01]  /*8c40*/  ULDC.64 UR6, c[0x0][0x628] ;  /* 0x00018a0000067ab9 */ /* 0x000fe20000000a00 */
[----:B------:R-:W1:Y:S01]  /*8c50*/  LDC R19, c[0x0][0x144] ;  /* 0x00005100ff137b82 */ /* 0x000e620000000800 */
[----:B------:R-:W-:Y:S01]  /*8c60*/  ISETP.NE.U32.AND P0, PT, RZ, UR6, PT ;  /* 0x00000006ff007c0c */ /* 0x000fe2000bf05070 */
[----:B------:R-:W2:Y:S01]  /*8c70*/  S2R R13, SR_CTAID.Y ;  /* 0x00000000000d7919 */ /* 0x000ea20000002600 */
[----:B------:R-:W-:Y:S01]  /*8c80*/  ULDC UR8, c[0x0][0x630] ;  /* 0x00018c0000087ab9 */ /* 0x000fe20000000800 */
[----:B------:R-:W-:Y:S01]  /*8c90*/  ULDC UR9, c[0x0][0x150] ;  /* 0x0000540000097ab9 */ /* 0x000fe20000000800 */
[----:B------:R-:W-:Y:S01]  /*8ca0*/  ISETP.NE.AND.EX P0, PT, RZ, UR7, PT, P0 ;  /* 0x00000007ff007c0c */ /* 0x000fe2000bf05300 */
[----:B------:R-:W-:Y:S02]  /*8cb0*/  IMAD.MOV.U32 R6, RZ, RZ, R2 ;  /* 0x000000ffff067224 */ /* 0x000fe400078e0002 */
[----:B------:R-:W-:Y:S01]  /*8cc0*/  IMAD.MOV.U32 R7, RZ, RZ, R3 ;  /* 0x000000ffff077224 */ /* 0x000fe200078e0003 */
[----:B0-----:R-:W-:-:S09]  /*8cd0*/  I2FP.F32.U32 R20, R18 ;  /* 0x0000001200147245 */ /* 0x001fd20000201000 */
[----:B------:R-:W-:Y:S05]  /*8ce0*/  @!P0 BRA `(.L_x_184) ;  /* 0x0000000000288947 */ /* 0x000fea0003800000 */
[----:B------:R-:W-:Y:S02]  /*8cf0*/  ULDC UR5, c[0x0][0x634] ;  /* 0x00018d0000057ab9 */ /* 0x000fe40000000800 */
[----:B------:R-:W-:-:S05]  /*8d00*/  IADD3 R7, P0, R2, UR5, RZ ;  /* 0x0000000502077c10 */ /* 0x000fca000ff1e0ff */
[----:B------:R-:W-:-:S04]  /*8d10*/  IMAD.X R21, RZ, RZ, R3, P0 ;  /* 0x000000ffff157224 */ /* 0x000fc800000e0603 */
[----:B------:R-:W-:-:S04]  /*8d20*/  IMAD.WIDE.U32 R8, R21, UR6, RZ ;  /* 0x0000000615087c25 */ /* 0x000fc8000f8e00ff */
[----:B------:R-:W-:-:S04]  /*8d30*/  IMAD.WIDE.U32 R8, P0, R7, UR7, R8 ;  /* 0x0000000707087c25 */ /* 0x000fc8000f800008 */
[----:B------:R-:W-:-:S04]  /*8d40*/  IMAD.WIDE.U32 R6, R7, UR6, RZ ;  /* 0x0000000607067c25 */ /* 0x000fc8000f8e00ff */
[----:B------:R-:W-:Y:S01]  /*8d50*/  IMAD.MOV.U32 R6, RZ, RZ, R9 ;  /* 0x000000ffff067224 */ /* 0x000fe200078e0009 */
[----:B------:R-:W-:Y:S01]  /*8d60*/  IADD3 RZ, P1, R7, R8, RZ ;  /* 0x0000000807ff7210 */ /* 0x000fe20007f3e0ff */
[----:B------:R-:W-:-:S04]  /*8d70*/  IMAD.X R7, RZ, RZ, RZ, P0 ;  /* 0x000000ffff077224 */ /* 0x000fc800000e06ff */
[----:B------:R-:W-:-:S08]  /*8d80*/  IMAD.WIDE.U32.X R6, R21, UR7, R6, P1 ;  /* 0x0000000715067c25 */ /* 0x000fd000088e0406 */
.L_x_184:
[----:B------:R-:W-:Y:S01]  /*8d90*/  FMUL R20, R20, UR9 ;  /* 0x0000000914147c20 */ /* 0x000fe20008400000 */
[--C-:B------:R-:W-:Y:S01]  /*8da0*/  SHF.R.U64 R16, R6, UR8, R7.reuse ;  /* 0x0000000806107c19 */ /* 0x100fe20008001207 */
[----:B------:R-:W-:Y:S01]  /*8db0*/  ULDC.64 UR6, c[0x0][0x620] ;  /* 0x0001880000067ab9 */ /* 0x000fe20000000a00 */
[----:B------:R-:W-:Y:S01]  /*8dc0*/  SHF.R.U32.HI R6, RZ, UR8, R7 ;  /* 0x00000008ff067c19 */ /* 0x000fe20008011607 */
[----:B------:R-:W-:Y:S01]  /*8dd0*/  ULDC.64 UR8, c[0x0][0x640] ;  /* 0x0001900000087ab9 */ /* 0x000fe20000000a00 */
[----:B------:R-:W-:Y:S01]  /*8de0*/  IADD3 R7, P0, RZ, -R16, RZ ;  /* 0x80000010ff077210 */ /* 0x000fe20007f1e0ff */
[----:B------:R-:W0:Y:S01]  /*8df0*/  F2I.U32.TRUNC.NTZ R20, R20 ;  /* 0x0000001400147305 */ /* 0x000e22000020f000 */
[----:B------:R-:W3:Y:S01]  /*8e00*/  LDC R22, c[0x0][0x148] ;  /* 0x00005200ff167b82 */ /* 0x000ee20000000800 */
[----:B------:R-:W-:Y:S02]  /*8e10*/  ULDC UR5, c[0x0][0x618] ;  /* 0x0001860000057ab9 */ /* 0x000fe40000000800 */
[----:B------:R-:W-:Y:S01]  /*8e20*/  IMAD.X R6, RZ, RZ, ~R6, P0 ;  /* 0x000000ffff067224 */ /* 0x000fe200000e0e06 */
[----:B------:R-:W-:-:S03]  /*8e30*/  ISETP.NE.U32.AND P0, PT, RZ, UR8, PT ;  /* 0x00000008ff007c0c */ /* 0x000fc6000bf05070 */
[----:B------:R-:W-:Y:S01]  /*8e40*/  IMAD R6, R6, UR6, RZ ;  /* 0x0000000606067c24 */ /* 0x000fe2000f8e02ff */
[----:B------:R-:W-:-:S03]  /*8e50*/  ISETP.NE.AND.EX P0, PT, RZ, UR9, PT, P0 ;  /* 0x00000009ff007c0c */ /* 0x000fc6000bf05300 */
[C---:B------:R-:W-:Y:S02]  /*8e60*/  IMAD R9, R7.reuse, UR7, R6 ;  /* 0x0000000707097c24 */ /* 0x040fe4000f8e0206 */
[----:B------:R-:W-:Y:S01]  /*8e70*/  IMAD.WIDE.U32 R6, R7, UR6, R2 ;  /* 0x0000000607067c25 */ /* 0x000fe2000f8e0002 */
[----:B------:R-:W-:-:S03]  /*8e80*/  ULDC UR6, c[0x0][0x154] ;  /* 0x0000550000067ab9 */ /* 0x000fc60000000800 */
[----:B0-----:R-:W-:Y:S02]  /*8e90*/  IMAD.MOV R8, RZ, RZ, -R20 ;  /* 0x000000ffff087224 */ /* 0x001fe400078e0a14 */
[----:B------:R-:W-:Y:S02]  /*8ea0*/  IMAD.IADD R7, R7, 0x1, R9 ;  /* 0x0000000107077824 */ /* 0x000fe400078e0209 */
[----:B-1----:R-:W-:Y:S01]  /*8eb0*/  IMAD R18, R19, R8, R18 ;  /* 0x0000000813127224 */ /* 0x002fe200078e0212 */
[----:B--2---:R-:W-:Y:S02]  /*8ec0*/  I2FP.F32.U32 R8, R13 ;  /* 0x0000000d00087245 */ /* 0x004fe40000201000 */
[--C-:B------:R-:W-:Y:S02]  /*8ed0*/  SHF.R.U64 R19, R6, UR5, R7.reuse ;  /* 0x0000000506137c19 */ /* 0x100fe40008001207 */
[----:B------:R-:W-:Y:S01]  /*8ee0*/  SHF.R.U32.HI R6, RZ, UR5, R7 ;  /* 0x00000005ff067c19 */ /* 0x000fe20008011607 */
[----:B------:R-:W-:Y:S01]  /*8ef0*/  FMUL R8, R8, UR6 ;  /* 0x0000000608087c20 */ /* 0x000fe20008400000 */
[----:B------:R-:W-:-:S02]  /*8f00*/  ULDC UR5, c[0x0][0x608] ;  /* 0x0001820000057ab9 */ /* 0x000fc40000000800 */
[--C-:B------:R-:W-:Y:S01]  /*8f10*/  SHF.R.U64 R21, R19, UR5, R6.reuse ;  /* 0x0000000513157c19 */ /* 0x100fe20008001206 */
[----:B------:R0:W1:Y:S01]  /*8f20*/  F2I.U32.TRUNC.NTZ R24, R8 ;  /* 0x0000000800187305 */ /* 0x000062000020f000 */
[----:B------:R-:W-:Y:S01]  /*8f30*/  SHF.R.U32.HI R6, RZ, UR5, R6 ;  /* 0x00000005ff067c19 */ /* 0x000fe20008011606 */
[----:B------:R-:W-:-:S03]  /*8f40*/  ULDC UR5, c[0x0][0x658] ;  /* 0x0001960000057ab9 */ /* 0x000fc60000000800 */
[--C-:B------:R-:W-:Y:S02]  /*8f50*/  SHF.R.U64 R20, R21, UR5, R6.reuse ;  /* 0x0000000515147c19 */ /* 0x100fe40008001206 */
[----:B------:R-:W-:-:S03]  /*8f60*/  SHF.R.U32.HI R23, RZ, UR5, R6 ;  /* 0x00000005ff177c19 */ /* 0x000fc60008011606 */
[----:B------:R-:W-:Y:S02]  /*8f70*/  IMAD.MOV.U32 R6, RZ, RZ, R20 ;  /* 0x000000ffff067224 */ /* 0x000fe400078e0014 */
[----:B------:R-:W-:Y:S01]  /*8f80*/  IMAD.MOV.U32 R7, RZ, RZ, R23 ;  /* 0x000000ffff077224 */ /* 0x000fe200078e0017 */
[----:B0-----:R-:W-:Y:S06]  /*8f90*/  @!P0 BRA `(.L_x_185) ;  /* 0x0000000000288947 */ /* 0x001fec0003800000 */
        /* <DEDUP_REMOVED lines=10> */
.L_x_185:
[----:B------:R-:W-:Y:S01]  /*9040*/  ULDC UR5, c[0x0][0x648] ;  /* 0x0001920000057ab9 */ /* 0x000fe20000000800 */
[----:B------:R-:W-:Y:S01]  /*9050*/  LOP3.LUT R21, R21, UR17, RZ, 0xc0, !PT ;  /* 0x0000001115157c12 */ /* 0x000fe2000f8ec0ff */
[----:B-1----:R-:W-:Y:S01]  /*9060*/  IMAD.MOV R24, RZ, RZ, -R24 ;  /* 0x000000ffff187224 */ /* 0x002fe200078e0a18 */
[----:B------:R-:W-:Y:S01]  /*9070*/  SHF.R.U64 R6, R6, UR5, R7 ;  /* 0x0000000506067c19 */ /* 0x000fe20008001207 */
[----:B------:R-:W-:Y:S01]  /*9080*/  ULDC UR5, c[0x0][0x638] ;  /* 0x00018e0000057ab9 */ /* 0x000fe20000000800 */
[----:B------:R-:W-:Y:S01]  /*9090*/  LOP3.LUT R9, R19, UR4, RZ, 0xc0, !PT ;  /* 0x0000000413097c12 */ /* 0x000fe2000f8ec0ff */
[----:B---3--:R-:W-:Y:S01]  /*90a0*/  @P4 IMAD R18, R22, R24, R13 ;  /* 0x0000001816124224 */ /* 0x008fe200078e020d */
[----:B------:R-:W-:Y:S01]  /*90b0*/  ULDC UR6, c[0x0][0x610] ;  /* 0x0001840000067ab9 */ /* 0x000fe20000000800 */
[----:B------:R-:W-:Y:S02]  /*90c0*/  IMAD.MOV R7, RZ, RZ, -R6 ;  /* 0x000000ffff077224 */ /* 0x000fe400078e0a06 */
[----:B------:R-:W-:-:S02]  /*90d0*/  IMAD R21, R6, UR18, R21 ;  /* 0x0000001206157c24 */ /* 0x000fc4000f8e0215 */
[----:B------:R-:W-:Y:S01]  /*90e0*/  IMAD R20, R7, UR5, R20 ;  /* 0x0000000507147c24 */ /* 0x000fe2000f8e0214 */
[----:B------:R-:W-:Y:S01]  /*90f0*/  ULDC UR5, c[0x0][0x600] ;  /* 0x0001800000057ab9 */ /* 0x000fe20000000800 */
[----:B------:R-:W-:Y:S02]  /*9100*/  IMAD R18, R21, UR6, R18 ;  /* 0x0000000615127c24 */ /* 0x000fe4000f8e0212 */
[----:B------:R-:W-:Y:S02]  /*9110*/  IMAD R9, R20, UR5, R9 ;  /* 0x0000000514097c24 */ /* 0x000fe4000f8e0209 */
[----:B------:R-:W-:-:S03]  /*9120*/  IMAD.MOV.U32 R6, RZ, RZ, 0x1 ;  /* 0x00000001ff067424 */ /* 0x000fc600078e00ff */
[----:B------:R-:W-:Y:S02]  /*9130*/  SEL R7, R9, R18, !P4 ;  /* 0x0000001209077207 */ /* 0x000fe40006000000 */
[----:B------:R-:W-:-:S07]  /*9140*/  SEL R18, R18, R9, !P4 ;  /* 0x0000000912127207 */ /* 0x000fce0006000000 */
.L_x_183:
[----:B------:R-:W-:Y:S05]  /*9150*/  BSYNC B1 ;  /* 0x0000000000017941 */ /* 0x000fea0003800000 */
.L_x_182:
[----:B------:R-:W-:-:S13]  /*9160*/  LOP3.LUT P0, RZ, R6, 0xff, RZ, 0xc0, !PT ;  /* 0x000000ff06ff7812 */ /* 0x000fda000780c0ff */
[----:B------:R-:W-:Y:S05]  /*9170*/  @P0 BRA `(.L_x_186) ;  /* 0xfffffff400440947 */ /* 0x000fea000383ffff */
[----:B------:R-:W-:Y:S05]  /*9180*/  BSYNC B0 ;  /* 0x0000000000007941 */ /* 0x000fea0003800000 */
.L_x_175:
[----:B------:R-:W-:-:S03]  /*9190*/  UMOV UR5, 0xffffffff ;  /* 0xffffffff00057882 */ /* 0x000fc60000000000 */
[----:B------:R-:W-:Y:S05]  /*91a0*/  BRA.DIV UR5, `(.L_x_187) ;  /* 0x0000000605407947 */ /* 0x000fea000b800000 */
[----:B------:R-:W-:-:S13]  /*91b0*/  ELECT P0, URZ, PT ;  /* 0x00000000003f782f */ /* 0x000fda0003800000 */
.L_x_202:
[----:B------:R-:W-:Y:S04]  /*91c0*/  BSSY B0, `(.L_x_188) ;  /* 0x0000034000007945 */ /* 0x000fe80003800000 */
[----:B------:R-:W-:Y:S05]  /*91d0*/  @!P0 BRA `(.L_x_189) ;  /* 0x0000000000c88947 */ /* 0x000fea0003800000 */
[----:B------:R-:W-:-:S04]  /*91e0*/  LOP3.LUT R4, R4, 0x2, RZ, 0xfc, !PT ;  /* 0x0000000204047812 */ /* 0x000fc800078efcff */
[----:B------:R-:W-:-:S13]  /*91f0*/  ISETP.NE.AND P0, PT, R4, 0x3, PT ;  /* 0x000000030400780c */ /* 0x000fda0003f05270 */
[----:B------:R-:W-:Y:S05]  /*9200*/  @!P0 BRA `(.L_x_190) ;  /* 0x0000000000048947 */ /* 0x000fea0003800000 */
[----:B------:R-:W-:Y:S01]  /*9210*/  BPT.TRAP 0x1 ;  /* 0x000000040000795c */ /* 0x000fe20000300000 */
.L_x_190:
[----:B------:R-:W0:Y:S01]  /*9220*/  S2R R3, SR_CgaCtaId ;  /* 0x0000000000037919 */ /* 0x000e220000008800 */
[----:B------:R-:W-:-:S04]  /*9230*/  MOV R0, 0x400 ;  /* 0x0000040000007802 */ /* 0x000fc80000000f00 */
[----:B0-----:R-:W-:Y:S02]  /*9240*/  LEA R0, R3, R0, 0x18 ;  /* 0x0000000003007211 */ /* 0x001fe400078ec0ff */
[----:B------:R-:W-:-:S03]  /*9250*/  SHF.L.U32 R3, R5, 0x1f, RZ ;  /* 0x0000001f05037819 */ /* 0x000fc600000006ff */
[----:B------:R-:W-:-:S04]  /*9260*/  VIADD R0, R0, 0x28 ;  /* 0x0000002800007836 */ /* 0x000fc80000000000 */
[C---:B------:R-:W-:Y:S02]  /*9270*/  IMAD R6, R17.reuse, 0x8, R0 ;  /* 0x0000000811067824 */ /* 0x040fe400078e0200 */
[----:B------:R-:W-:Y:S02]  /*9280*/  VIADD R17, R17, 0x1 ;  /* 0x0000000111117836 */ /* 0x000fe40000000000 */
[----:B------:R-:W0:Y:S03]  /*9290*/  SYNCS.PHASECHK.TRANS64.TRYWAIT P0, [R6+URZ], R3 ;  /* 0x00000003060075a7 */ /* 0x000e26000800017f */
[----:B------:R-:W-:-:S04]  /*92a0*/  ISETP.NE.AND P1, PT, R17, 0x5, PT ;  /* 0x000000051100780c */ /* 0x000fc80003f25270 */
[----:B------:R-:W-:Y:S02]  /*92b0*/  SEL R2, RZ, 0x1, P1 ;  /* 0x00000001ff027807 */ /* 0x000fe40000800000 */
[----:B------:R-:W-:Y:S02]  /*92c0*/  SEL R17, R17, RZ, P1 ;  /* 0x000000ff11117207 */ /* 0x000fe40000800000 */
[----:B------:R-:W-:-:S03]  /*92d0*/  LOP3.LUT R8, R5, R2, RZ, 0x3c, !PT ;  /* 0x0000000205087212 */ /* 0x000fc600078e3cff */
[----:B------:R-:W-:Y:S01]  /*92e0*/  IMAD R7, R17, 0x8, R0 ;  /* 0x0000000811077824 */ /* 0x000fe200078e0200 */
[----:B------:R-:W-:Y:S01]  /*92f0*/  SHF.L.U32 R4, R8, 0x1f, RZ ;  /* 0x0000001f08047819 */ /* 0x000fe200000006ff */
[----:B0-----:R-:W-:Y:S06]  /*9300*/  @!P0 BRA `(.L_x_191) ;  /* 0x0000000400088947 */ /* 0x001fec0003800000 */
.L_x_203:
[----:B------:R-:W1:Y:S01]  /*9310*/  SYNCS.PHASECHK.TRANS64.TRYWAIT P0, [R7+URZ], R4 ;  /* 0x00000004070075a7 */ /* 0x000e62000800017f */
[----:B------:R-:W-:-:S05]  /*9320*/  VIADD R2, R17, 0x1 ;  /* 0x0000000111027836 */ /* 0x000fca0000000000 */
[----:B------:R-:W-:-:S04]  /*9330*/  ISETP.NE.AND P1, PT, R2, 0x5, PT ;  /* 0x000000050200780c */ /* 0x000fc80003f25270 */
[----:B0-----:R-:W-:Y:S02]  /*9340*/  SEL R3, RZ, 0x1, P1 ;  /* 0x00000001ff037807 */ /* 0x001fe40000800000 */
[----:B------:R-:W-:Y:S02]  /*9350*/  SEL R9, R2, RZ, P1 ;  /* 0x000000ff02097207 */ /* 0x000fe40000800000 */
[----:B------:R-:W-:-:S03]  /*9360*/  LOP3.LUT R8, R8, R3, RZ, 0x3c, !PT ;  /* 0x0000000308087212 */ /* 0x000fc600078e3cff */
[----:B------:R-:W-:Y:S01]  /*9370*/  IMAD R10, R9, 0x8, R0 ;  /* 0x00000008090a7824 */ /* 0x000fe200078e0200 */
[----:B------:R-:W-:Y:S01]  /*9380*/  SHF.L.U32 R5, R8, 0x1f, RZ ;  /* 0x0000001f08057819 */ /* 0x000fe200000006ff */
[----:B-1----:R-:W-:Y:S06]  /*9390*/  @!P0 BRA `(.L_x_192) ;  /* 0x0000000000f88947 */ /* 0x002fec0003800000 */
.L_x_204:
[----:B------:R-:W1:Y:S01]  /*93a0*/  SYNCS.PHASECHK.TRANS64.TRYWAIT P0, [R10+URZ], R5 ;  /* 0x000000050a0075a7 */ /* 0x000e62000800017f */
[----:B------:R-:W-:-:S05]  /*93b0*/  VIADD R2, R9, 0x1 ;  /* 0x0000000109027836 */ /* 0x000fca0000000000 */
[----:B------:R-:W-:-:S04]  /*93c0*/  ISETP.NE.AND P1, PT, R2, 0x5, PT ;  /* 0x000000050200780c */ /* 0x000fc80003f25270 */
[----:B------:R-:W-:Y:S02]  /*93d0*/  SEL R3, RZ, 0x1, P1 ;  /* 0x00000001ff037807 */ /* 0x000fe40000800000 */
[----:B0-----:R-:W-:Y:S02]  /*93e0*/  SEL R7, R2, RZ, P1 ;  /* 0x000000ff02077207 */ /* 0x001fe40000800000 */
[----:B------:R-:W-:-:S03]  /*93f0*/  LOP3.LUT R9, R8, R3, RZ, 0x3c, !PT ;  /* 0x0000000308097212 */ /* 0x000fc600078e3cff */
[----:B------:R-:W-:Y:S01]  /*9400*/  IMAD R11, R7, 0x8, R0 ;  /* 0x00000008070b7824 */ /* 0x000fe200078e0200 */
[----:B------:R-:W-:Y:S01]  /*9410*/  SHF.L.U32 R6, R9, 0x1f, RZ ;  /* 0x0000001f09067819 */ /* 0x000fe200000006ff */
[----:B-1----:R-:W-:Y:S06]  /*9420*/  @!P0 BRA `(.L_x_193) ;  /* 0x0000000000e88947 */ /* 0x002fec0003800000 */
.L_x_205:
[----:B------:R-:W1:Y:S01]  /*9430*/  SYNCS.PHASECHK.TRANS64.TRYWAIT P0, [R11+URZ], R6 ;  /* 0x000000060b0075a7 */ /* 0x000e62000800017f */
[----:B------:R-:W-:-:S05]  /*9440*/  VIADD R2, R7, 0x1 ;  /* 0x0000000107027836 */ /* 0x000fca0000000000 */
[----:B------:R-:W-:-:S04]  /*9450*/  ISETP.NE.AND P1, PT, R2, 0x5, PT ;  /* 0x000000050200780c */ /* 0x000fc80003f25270 */
[----:B------:R-:W-:Y:S02]  /*9460*/  SEL R4, RZ, 0x1, P1 ;  /* 0x00000001ff047807 */ /* 0x000fe40000800000 */
[----:B------:R-:W-:Y:S02]  /*9470*/  SEL R3, R2, RZ, P1 ;  /* 0x000000ff02037207 */ /* 0x000fe40000800000 */
[----:B------:R-:W-:Y:S01]  /*9480*/  LOP3.LUT R4, R9, R4, RZ, 0x3c, !PT ;  /* 0x0000000409047212 */ /* 0x000fe200078e3cff */
[----:B-1----:R-:W-:Y:S06]  /*9490*/  @!P0 BRA `(.L_x_194) ;  /* 0x0000000000e08947 */ /* 0x002fec0003800000 */
.L_x_206:
[----:B------:R-:W-:Y:S01]  /*94a0*/  IMAD R3, R3, 0x8, R0 ;  /* 0x0000000803037824 */ /* 0x000fe200078e0200 */
[----:B------:R-:W-:-:S07]  /*94b0*/  SHF.L.U32 R0, R4, 0x1f, RZ ;  /* 0x0000001f04007819 */ /* 0x000fce00000006ff */
.L_x_195:
[----:B--2---:R2:W3:Y:S02]  /*94c0*/  SYNCS.PHASECHK.TRANS64.TRYWAIT P0, [R3+URZ], R0 ;  /* 0x00000000030075a7 */ /* 0x0044e4000800017f */
[----:B---3--:R-:W-:Y:S05]  /*94d0*/  @!P0 NANOSLEEP.SYNCS 0x989680 ;  /* 0x009896800000895d */ /* 0x008fea0003900000 */
[----:B------:R-:W3:Y:S02]  /*94e0*/  @!P0 SYNCS.PHASECHK.TRANS64 P0, [R3+URZ], R0 ;  /* 0x00000000030085a7 */ /* 0x000ee4000800007f */
[----:B---3--:R-:W-:Y:S05]  /*94f0*/  @!P0 BRA `(.L_x_195) ;  /* 0xfffffffc00f08947 */ /* 0x008fea000383ffff */
.L_x_189:
[----:B------:R-:W-:Y:S05]  /*9500*/  BSYNC B0 ;  /* 0x0000000000007941 */ /* 0x000fea0003800000 */
.L_x_188:
[----:B------:R-:W-:Y:S05]  /*9510*/  EXIT ;  /* 0x000000000000794d */ /* 0x000fea0003800000 */
.L_x_21:
[----:B-1----:R-:W-:-:S04]  /*9520*/  IMAD.U32 R12, RZ, RZ, UR7 ;  /* 0x00000007ff0c7e24 */ /* 0x002fc8000f8e00ff */
[----:B------:R1:W4:Y:S03]  /*9530*/  SYNCS.PHASECHK.TRANS64.TRYWAIT P1, [R12+URZ], R11 ;  /* 0x0000000b0c0075a7 */ /* 0x000326000802017f */
[----:B----4-:R-:W-:Y:S05]  /*9540*/  @!P1 NANOSLEEP.SYNCS 0x989680 ;  /* 0x009896800000995d */ /* 0x010fea0003900000 */
[----:B------:R-:W4:Y:S02]  /*9550*/  @!P1 SYNCS.PHASECHK.TRANS64 P1, [R12+URZ], R11 ;  /* 0x0000000b0c0095a7 */ /* 0x000f24000802007f */
[----:B----4-:R-:W-:Y:S05]  /*9560*/  @!P1 BRA `(.L_x_21) ;  /* 0xfffffffc00ec9947 */ /* 0x010fea000383ffff */
[----:B------:R-:W-:Y:S05]  /*9570*/  BRA `(.L_x_20) ;  /* 0xffffff80008c7947 */ /* 0x000fea000383ffff */
.L_x_27:
[----:B-1----:R-:W-:-:S04]  /*9580*/  IMAD.U32 R14, RZ, RZ, UR12 ;  /* 0x0000000cff0e7e24 */ /* 0x002fc8000f8e00ff */
[----:B------:R1:W4:Y:S03]  /*9590*/  SYNCS.PHASECHK.TRANS64.TRYWAIT P1, [R14+URZ], R13 ;  /* 0x0000000d0e0075a7 */ /* 0x000326000802017f */
[----:B----4-:R-:W-:Y:S05]  /*95a0*/  @!P1 NANOSLEEP.SYNCS 0x989680 ;  /* 0x009896800000995d */ /* 0x010fea0003900000 */
[----:B------:R-:W4:Y:S02]  /*95b0*/  @!P1 SYNCS.PHASECHK.TRANS64 P1, [R14+URZ], R13 ;  /* 0x0000000d0e0095a7 */ /* 0x000f24000802007f */
[----:B----4-:R-:W-:Y:S05]  /*95c0*/  @!P1 BRA `(.L_x_27) ;  /* 0xfffffffc00ec9947 */ /* 0x010fea000383ffff */
[----:B------:R-:W-:Y:S05]  /*95d0*/  BRA `(.L_x_26) ;  /* 0xffffff8800c47947 */ /* 0x000fea000383ffff */
.L_x_176:
[----:B------:R-:W-:Y:S01]  /*95e0*/  BSSY B1, `(.L_x_196) ;  /* 0x0000006000017945 */ /* 0x000fe20003800000 */
[----:B------:R-:W-:-:S07]  /*95f0*/  IMAD.MOV.U32 R6, RZ, RZ, -0x1 ;  /* 0xffffffffff067424 */ /* 0x000fce00078e00ff */
[----:B------:R-:W-:Y:S05]  /*9600*/  WARPSYNC.COLLECTIVE R6, `(.L_x_197) ;  /* 0x00000000060c7348 */ /* 0x000fea0003c00000 */
[----:B------:R-:W-:Y:S02]  /*9610*/  ELECT P0, UR62, PT ;  /* 0x00000000003e782f */ /* 0x000fe40003800000 */
[----:B------:R-:W-:Y:S01]  /*9620*/  MOV R6, UR62 ;  /* 0x0000003e00067c02 */ /* 0x000fe20008000f00 */
[----:B------:R-:W-:Y:S10]  /*9630*/  ENDCOLLECTIVE ;  /* 0x000000000000791b */ /* 0x000ff40003800000 */
.L_x_197:
[----:B------:R-:W-:Y:S05]  /*9640*/  BSYNC B1 ;  /* 0x0000000000017941 */ /* 0x000fea0003800000 */
.L_x_196:
[----:B------:R-:W-:Y:S05]  /*9650*/  BRA `(.L_x_198) ;  /* 0xfffffff000187947 */ /* 0x000fea000383ffff */
.L_x_179:
[----:B0-----:R0:W1:Y:S02]  /*9660*/  SYNCS.PHASECHK.TRANS64.TRYWAIT P0, [R18+URZ+0x28], R9 ;  /* 0x00002809120075a7 */ /* 0x001064000800017f */
[----:B-1----:R-:W-:Y:S05]  /*9670*/  @!P0 NANOSLEEP.SYNCS 0x989680 ;  /* 0x009896800000895d */ /* 0x002fea0003900000 */
[----:B------:R-:W1:Y:S02]  /*9680*/  @!P0 SYNCS.PHASECHK.TRANS64 P0, [R18+URZ+0x28], R9 ;  /* 0x00002809120085a7 */ /* 0x000e64000800007f */
[----:B-1----:R-:W-:Y:S05]  /*9690*/  @!P0 BRA `(.L_x_179) ;  /* 0xfffffffc00f08947 */ /* 0x002fea000383ffff */
[----:B------:R-:W-:Y:S05]  /*96a0*/  BRA `(.L_x_199) ;  /* 0xfffffff000587947 */ /* 0x000fea000383ffff */
.L_x_187:
[----:B------:R-:W-:Y:S01]  /*96b0*/  BSSY B0, `(.L_x_200) ;  /* 0x0000006000007945 */ /* 0x000fe20003800000 */
[----:B------:R-:W-:-:S07]  /*96c0*/  IMAD.MOV.U32 R6, RZ, RZ, -0x1 ;  /* 0xffffffffff067424 */ /* 0x000fce00078e00ff */
[----:B------:R-:W-:Y:S05]  /*96d0*/  WARPSYNC.COLLECTIVE R6, `(.L_x_201) ;  /* 0x00000000060c7348 */ /* 0x000fea0003c00000 */
[----:B------:R-:W-:Y:S02]  /*96e0*/  ELECT P0, UR62, PT ;  /* 0x00000000003e782f */ /* 0x000fe40003800000 */
[----:B------:R-:W-:Y:S01]  /*96f0*/  MOV R6, UR62 ;  /* 0x0000003e00067c02 */ /* 0x000fe20008000f00 */
[----:B------:R-:W-:Y:S10]  /*9700*/  ENDCOLLECTIVE ;  /* 0x000000000000791b */ /* 0x000ff40003800000 */
.L_x_201:
[----:B------:R-:W-:Y:S05]  /*9710*/  BSYNC B0 ;  /* 0x0000000000007941 */ /* 0x000fea0003800000 */
.L_x_200:
[----:B------:R-:W-:Y:S05]  /*9720*/  BRA `(.L_x_202) ;  /* 0xfffffff800a47947 */ /* 0x000fea000383ffff */
.L_x_191:
[----:B0-----:R0:W1:Y:S02]  /*9730*/  SYNCS.PHASECHK.TRANS64.TRYWAIT P0, [R6+URZ], R3 ;  /* 0x00000003060075a7 */ /* 0x001064000800017f */
[----:B-1----:R-:W-:Y:S05]  /*9740*/  @!P0 NANOSLEEP.SYNCS 0x989680 ;  /* 0x009896800000895d */ /* 0x002fea0003900000 */
[----:B------:R-:W1:Y:S02]  /*9750*/  @!P0 SYNCS.PHASECHK.TRANS64 P0, [R6+URZ], R3 ;  /* 0x00000003060085a7 */ /* 0x000e64000800007f */
[----:B-1----:R-:W-:Y:S05]  /*9760*/  @!P0 BRA `(.L_x_191) ;  /* 0xfffffffc00f08947 */ /* 0x002fea000383ffff */
[----:B------:R-:W-:Y:S05]  /*9770*/  BRA `(.L_x_203) ;  /* 0xfffffff800e47947 */ /* 0x000fea000383ffff */
.L_x_192:
[----:B0-----:R0:W1:Y:S02]  /*9780*/  SYNCS.PHASECHK.TRANS64.TRYWAIT P0, [R7+URZ], R4 ;  /* 0x00000004070075a7 */ /* 0x001064000800017f */
[----:B-1----:R-:W-:Y:S05]  /*9790*/  @!P0 NANOSLEEP.SYNCS 0x989680 ;  /* 0x009896800000895d */ /* 0x002fea0003900000 */
[----:B------:R-:W1:Y:S02]  /*97a0*/  @!P0 SYNCS.PHASECHK.TRANS64 P0, [R7+URZ], R4 ;  /* 0x00000004070085a7 */ /* 0x000e64000800007f */
[----:B-1----:R-:W-:Y:S05]  /*97b0*/  @!P0 BRA `(.L_x_192) ;  /* 0xfffffffc00f08947 */ /* 0x002fea000383ffff */
[----:B------:R-:W-:Y:S05]  /*97c0*/  BRA `(.L_x_204) ;  /* 0xfffffff800f47947 */ /* 0x000fea000383ffff */
.L_x_193:
[----:B0-----:R0:W1:Y:S02]  /*97d0*/  SYNCS.PHASECHK.TRANS64.TRYWAIT P0, [R10+URZ], R5 ;  /* 0x000000050a0075a7 */ /* 0x001064000800017f */
[----:B-1----:R-:W-:Y:S05]  /*97e0*/  @!P0 NANOSLEEP.SYNCS 0x989680 ;  /* 0x009896800000895d */ /* 0x002fea0003900000 */
[----:B------:R-:W1:Y:S02]  /*97f0*/  @!P0 SYNCS.PHASECHK.TRANS64 P0, [R10+URZ], R5 ;  /* 0x000000050a0085a7 */ /* 0x000e64000800007f */
[----:B-1----:R-:W-:Y:S05]  /*9800*/  @!P0 BRA `(.L_x_193) ;  /* 0xfffffffc00f08947 */ /* 0x002fea000383ffff */
[----:B------:R-:W-:Y:S05]  /*9810*/  BRA `(.L_x_205) ;  /* 0xfffffffc00047947 */ /* 0x000fea000383ffff */
.L_x_194:
[----:B-1----:R1:W2:Y:S02]  /*9820*/  SYNCS.PHASECHK.TRANS64.TRYWAIT P0, [R11+URZ], R6 ;  /* 0x000000060b0075a7 */ /* 0x0022a4000800017f */
[----:B--2---:R-:W-:Y:S05]  /*9830*/  @!P0 NANOSLEEP.SYNCS 0x989680 ;  /* 0x009896800000895d */ /* 0x004fea0003900000 */
[----:B------:R-:W2:Y:S02]  /*9840*/  @!P0 SYNCS.PHASECHK.TRANS64 P0, [R11+URZ], R6 ;  /* 0x000000060b0085a7 */ /* 0x000ea4000800007f */
[----:B--2---:R-:W-:Y:S05]  /*9850*/  @!P0 BRA `(.L_x_194) ;  /* 0xfffffffc00f08947 */ /* 0x004fea000383ffff */
[----:B------:R-:W-:Y:S05]  /*9860*/  BRA `(.L_x_206) ;  /* 0xfffffffc000c7947 */ /* 0x000fea000383ffff */
.L_x_207:
[----:B------:R-:W-:-:S00]  /*9870*/  BRA `(.L_x_207) ;  /* 0xfffffffc00fc7947 */ /* 0x000fc0000383ffff */
[----:B------:R-:W-:-:S00]  /*9880*/  NOP ;  /* 0x0000000000007918 */ /* 0x000fc00000000000 */
[----:B------:R-:W-:-:S00]  /*9890*/  NOP ;  /* 0x0000000000007918 */ /* 0x000fc00000000000 */
[----:B------:R-:W-:-:S00]  /*98a0*/  NOP ;  /* 0x0000000000007918 */ /* 0x000fc00000000000 */
[----:B------:R-:W-:-:S00]  /*98b0*/  NOP ;  /* 0x0000000000007918 */ /* 0x000fc00000000000 */
[----:B------:R-:W-:-:S00]  /*98c0*/  NOP ;  /* 0x0000000000007918 */ /* 0x000fc00000000000 */
[----:B------:R-:W-:-:S00]  /*98d0*/  NOP ;  /* 0x0000000000007918 */ /* 0x000fc00000000000 */
[----:B------:R-:W-:-:S00]  /*98e0*/  NOP ;  /* 0x0000000000007918 */ /* 0x000fc00000000000 */
[----:B------:R-:W-:-:S00]  /*98f0*/  NOP ;  /* 0x0000000000007918 */ /* 0x000fc00000000000 */
.L_x_208:


//--------------------- .nv.shared._ZN7cutlass13device_kernelINS_4gemm6kernel13GemmUniversalIN4cute5tupleIJiiiiEEENS1_10collective13CollectiveMmaINS1_37MainloopSm90TmaGmmaWarpSpecializedFP8ILi5ENS5_IJNS4_1CILi1EEENSA_ILi2EEESB_EEENS1_35KernelTmaWarpSpecializedCooperativeEEENS5_IJNSA_ILi256EEENSA_ILi64EEENSA_ILi32EEEEEENS_12float_e4m3_tENS5_IJlSB_lEEESK_SL_NS4_8TiledMMAINS4_8MMA_AtomIJNS4_4SM904GMMA30MMA_64x64x32_F32E4M3E4M3_SS_TNILNSP_7ScaleInE1ELSR_1EEEEEENS4_6LayoutINS5_IJSC_SB_SB_EEENS5_IJSB_NSA_ILi0EEESW_EEEEENS5_IJNS4_10UnderscoreESZ_SZ_EEEEENS4_23SM90_TMA_LOAD_MULTICASTENS4_14ComposedLayoutINS4_7SwizzleILi1ELi4ELi3EEENS4_18smem_ptr_flag_bitsILi8EEENSU_INS5_IJNSA_ILi8EEESI_EEENS5_IJSI_SB_EEEEEEEvNS4_8identityENS4_13SM90_TMA_LOADES1C_vS1D_EENS_8epilogue10collective6detail29Sm90TmaWarpSpecializedAdapterINS1H_15DefaultEpilogueISK_SL_SL_NS1G_6thread17LinearCombinationISK_Li1EffLNS1L_9ScaleType4KindE0ELNS_15FloatRoundStyleE2ESK_EENS1_15EpilogueDefaultEEEEEvvEEEEvNT_6ParamsE --------------------------
	.section	.nv.shared._ZN7cutlass13device_kernelINS_4gemm6kernel13GemmUniversalIN4cute5tupleIJiiiiEEENS1_10collective13CollectiveMmaINS1_37MainloopSm90TmaGmmaWarpSpecializedFP8ILi5ENS5_IJNS4_1CILi1EEENSA_ILi2EEESB_EEENS1_35KernelTmaWarpSpecializedCooperativeEEENS5_IJNSA_ILi256EEENSA_ILi64EEENSA_ILi32EEEEEENS_12float_e4m3_tENS5_IJlSB_lEEESK_SL_NS4_8TiledMMAINS4_8MMA_AtomIJNS4_4SM904GMMA30MMA_64x64x32_F32E4M3E4M3_SS_TNILNSP_7ScaleInE1ELSR_1EEEEEENS4_6LayoutINS5_IJSC_SB_SB_EEENS5_IJSB_NSA_ILi0EEESW_EEEEENS5_IJNS4_10UnderscoreESZ_SZ_EEEEENS4_23SM90_TMA_LOAD_MULTICASTENS4_14ComposedLayoutINS4_7SwizzleILi1ELi4ELi3EEENS4_18smem_ptr_flag_bitsILi8EEENSU_INS5_IJNSA_ILi8EEESI_EEENS5_IJSI_SB_EEEEEEEvNS4_8identityENS4_13SM90_TMA_LOADES1C_vS1D_EENS_8epilogue10collective6detail29Sm90TmaWarpSpecializedAdapterINS1H_15DefaultEpilogueISK_SL_SL_NS1G_6thread17LinearCombinationISK_Li1EffLNS1L_9ScaleType4KindE0ELNS_15FloatRoundStyleE2ESK_EENS1_15EpilogueDefaultEEEEEvvEEEEvNT_6ParamsE,"aw",@nobits
	.sectionflags	@""
	.align	16
	.zero		1024


//--------------------- .nv.shared.reserved.0     --------------------------
	.section	.nv.shared.reserved.0,"aw",@nobits
	.weak		__nv_reservedSMEM_offset_0_alias
	.size		__nv_reservedSMEM_offset_0_alias, 0, 0
	.other		__nv_reservedSMEM_offset_0_alias,@"STO_CUDA_RESERVED_SHARED STV_DEFAULT"
__nv_reservedSMEM_offset_0_alias:
	.zero		0


//--------------------- .nv.global                --------------------------
	.section	.nv.global,"aw",@nobits
.nv.global:
	.type		_ZN39_INTERNAL_ccbd0d26_4_k_cu_359644c3_47124cute1_E,@object
	.size		_ZN39_INTERNAL_ccbd0d26_4_k_cu_359644c3_47124cute1_E,(_ZN39_INTERNAL_ccbd0d26_4_k_cu_359644c3_47124cuda3std3__45__cpo6cbeginE - _ZN39_INTERNAL_ccbd0d26_4_k_cu_359644c3_47124cute1_E)
_ZN39_INTERNAL_ccbd0d26_4_k_cu_359644c3_47124cute1_E:
	.zero		1
	.type		_ZN39_INTERNAL_ccbd0d26_4_k_cu_359644c3_47124cuda3std3__45__cpo6cbeginE,@object
	.size		_ZN39_INTERNAL_ccbd0d26_4_k_cu_359644c3_47124cuda3std3__45__cpo6cbeginE,(_ZN39_INTERNAL_ccbd0d26_4_k_cu_359644c3_47124cuda3std3__48in_placeE - _ZN39_INTERNAL_ccbd0d26_4_k_cu_359644c3_47124cuda3std3__45__cpo6cbeginE)
_ZN39_INTERNAL_ccbd0d26_4_k_cu_359644c3_47124cuda3std3__45__cpo6cbeginE:
	.zero		1
	.type		_ZN39_INTERNAL_ccbd0d26_4_k_cu_359644c3_47124cuda3std3__48in_placeE,@object
	.size		_ZN39_INTERNAL_ccbd0d26_4_k_cu_359644c3_47124cuda3std3__48in_placeE,(_ZN39_INTERNAL_ccbd0d26_4_k_cu_359644c3_47124cuda3std6ranges3__45__cpo9iter_moveE - _ZN39_INTERNAL_ccbd0d26_4_k_cu_359644c3_47124cuda3std3__48in_placeE)
_ZN39_INTERNAL_ccbd0d26_4_k_cu_359644c3_47124cuda3std3__48in_placeE:
	.zero		1
	.type		_ZN39_INTERNAL_ccbd0d26_4_k_cu_359644c3_47124cuda3std6ranges3__45__cpo9iter_moveE,@object
	.size		_ZN39_INTERNAL_ccbd0d26_4_k_cu_359644c3_47124cuda3std6ranges3__45__cpo9iter_moveE,(_ZN39_INTERNAL_ccbd0d26_4_k_cu_359644c3_47124cuda3std3__45__cpo5beginE - _ZN39_INTERNAL_ccbd0d26_4_k_cu_359644c3_47124cuda3std6ranges3__45__cpo9iter_moveE)
_ZN39_INTERNAL_ccbd0d26_4_k_cu_359644c3_47124cuda3std6ranges3__45__cpo9iter_moveE:
	.zero		1
	.type		_ZN39_INTERNAL_ccbd0d26_4_k_cu_359644c3_47124cuda3std3__45__cpo5beginE,@object
	.size		_ZN39_INTERNAL_ccbd0d26_4_k_cu_359644c3_47124cuda3std3__45__cpo5beginE,(_ZN39_INTERNAL_ccbd0d26_4_k_cu_359644c3_47124cuda3std3__441_GLOBAL__N__ccbd0d26_4_k_cu_359644c3_47126ignoreE - _ZN39_INTERNAL_ccbd0d26_4_k_cu_359644c3_47124cuda3std3__45__cpo5beginE)
_ZN39_INTERNAL_ccbd0d26_4_k_cu_359644c3_47124cuda3std3__45__cpo5beginE:
	.zero		1
	.type		_ZN39_INTERNAL_ccbd0d26_4_k_cu_359644c3_47124cuda3std3__441_GLOBAL__N__ccbd0d26_4_k_cu_359644c3_47126ignoreE,@object
	.size		_ZN39_INTERNAL_ccbd0d26_4_k_cu_359644c3_47124cuda3std3__441_GLOBAL__N__ccbd0d26_4_k_cu_359644c3_47126ignoreE,(_ZN39_INTERNAL_ccbd0d26_4_k_cu_359644c3_47124cute7productE - _ZN39_INTERNAL_ccbd0d26_4_k_cu_359644c3_47124cuda3std3__441_GLOBAL__N__ccbd0d26_4_k_cu_359644c3_47126ignoreE)
_ZN39_INTERNAL_ccbd0d26_4_k_cu_359644c3_47124cuda3std3__441_GLOBAL__N__ccbd0d26_4_k_cu_359644c3_47126ignoreE:
	.zero		1
	.type		_ZN39_INTERNAL_ccbd0d26_4_k_cu_359644c3_47124cute7productE,@object
	.size		_ZN39_INTERNAL_ccbd0d26_4_k_cu_359644c3_47124cute7productE,(_ZN39_INTERNAL_ccbd0d26_4_k_cu_359644c3_47124cuda3std3__45__cpo3endE - _ZN39_INTERNAL_ccbd0d26_4_k_cu_359644c3_47124cute7productE)
_ZN39_INTERNAL_ccbd0d26_4_k_cu_359644c3_47124cute7productE:
	.zero		1
	.type		_ZN39_INTERNAL_ccbd0d26_4_k_cu_359644c3_47124cuda3std3__45__cpo3endE,@object
	.size		_ZN39_INTERNAL_ccbd0d26_4_k_cu_359644c3_47124cuda3std3__45__cpo3endE,(_ZN39_INTERNAL_ccbd0d26_4_k_cu_359644c3_47124cuda3std3__419piecewise_constructE - _ZN39_INTERNAL_ccbd0d26_4_k_cu_359644c3_47124cuda3std3__45__cpo3endE)
_ZN39_INTERNAL_ccbd0d26_4_k_cu_359644c3_47124cuda3std3__45__cpo3endE:
	.zero		1
	.type		_ZN39_INTERNAL_ccbd0d26_4_k_cu_359644c3_47124cuda3std3__419piecewise_constructE,@object
	.size		_ZN39_INTERNAL_ccbd0d26_4_k_cu_359644c3_47124cuda3std3__419piecewise_constructE,(_ZN39_INTERNAL_ccbd0d26_4_k_cu_359644c3_47124cuda3std3__45__cpo4cendE - _ZN39_INTERNAL_ccbd0d26_4_k_cu_359644c3_47124cuda3std3__419piecewise_constructE)
_ZN39_INTERNAL_ccbd0d26_4_k_cu_359644c3_47124cuda3std3__419piecewise_constructE:
	.zero		1
	.type		_ZN39_INTERNAL_ccbd0d26_4_k_cu_359644c3_47124cuda3std3__45__cpo4cendE,@object
	.size		_ZN39_INTERNAL_ccbd0d26_4_k_cu_359644c3_47124cuda3std3__45__cpo4cendE,(_ZN39_INTERNAL_ccbd0d26_4_k_cu_359644c3_47124cuda3std6ranges3__45__cpo4swapE - _ZN39_INTERNAL_ccbd0d26_4_k_cu_359644c3_47124cuda3std3__45__cpo4cendE)
_ZN39_INTERNAL_ccbd0d26_4_k_cu_359644c3_47124cuda3std3__45__cpo4cendE:
	.zero		1
	.type		_ZN39_INTERNAL_ccbd0d26_4_k_cu_359644c3_47124cuda3std6ranges3__45__cpo4swapE,@object
	.size		_ZN39_INTERNAL_ccbd0d26_4_k_cu_359644c3_47124cuda3std6ranges3__45__cpo4swapE,(.L_7 - _ZN39_INTERNAL_ccbd0d26_4_k_cu_359644c3_47124cuda3std6ranges3__45__cpo4swapE)
_ZN39_INTERNAL_ccbd0d26_4_k_cu_359644c3_47124cuda3std6ranges3__45__cpo4swapE:
	.zero		1
.L_7:


//--------------------- .nv.constant0._ZN7cutlass13device_kernelINS_4gemm6kernel13GemmUniversalIN4cute5tupleIJiiiiEEENS1_10collective13CollectiveMmaINS1_37MainloopSm90TmaGmmaWarpSpecializedFP8ILi5ENS5_IJNS4_1CILi1EEENSA_ILi2EEESB_EEENS1_35KernelTmaWarpSpecializedCooperativeEEENS5_IJNSA_ILi256EEENSA_ILi64EEENSA_ILi32EEEEEENS_12float_e4m3_tENS5_IJlSB_lEEESK_SL_NS4_8TiledMMAINS4_8MMA_AtomIJNS4_4SM904GMMA30MMA_64x64x32_F32E4M3E4M3_SS_TNILNSP_7ScaleInE1ELSR_1EEEEEENS4_6LayoutINS5_IJSC_SB_SB_EEENS5_IJSB_NSA_ILi0EEESW_EEEEENS5_IJNS4_10UnderscoreESZ_SZ_EEEEENS4_23SM90_TMA_LOAD_MULTICASTENS4_14ComposedLayoutINS4_7SwizzleILi1ELi4ELi3EEENS4_18smem_ptr_flag_bitsILi8EEENSU_INS5_IJNSA_ILi8EEESI_EEENS5_IJSI_SB_EEEEEEEvNS4_8identityENS4_13SM90_TMA_LOADES1C_vS1D_EENS_8epilogue10collective6detail29Sm90TmaWarpSpecializedAdapterINS1H_15DefaultEpilogueISK_SL_SL_NS1G_6thread17LinearCombinationISK_Li1EffLNS1L_9ScaleType4KindE0ELNS_15FloatRoundStyleE2ESK_EENS1_15EpilogueDefaultEEEEEvvEEEEvNT_6ParamsE --------------------------
	.section	.nv.constant0._ZN7cutlass13device_kernelINS_4gemm6kernel13GemmUniversalIN4cute5tupleIJiiiiEEENS1_10collective13CollectiveMmaINS1_37MainloopSm90TmaGmmaWarpSpecializedFP8ILi5ENS5_IJNS4_1CILi1EEENSA_ILi2EEESB_EEENS1_35KernelTmaWarpSpecializedCooperativeEEENS5_IJNSA_ILi256EEENSA_ILi64EEENSA_ILi32EEEEEENS_12float_e4m3_tENS5_IJlSB_lEEESK_SL_NS4_8TiledMMAINS4_8MMA_AtomIJNS4_4SM904GMMA30MMA_64x64x32_F32E4M3E4M3_SS_TNILNSP_7ScaleInE1ELSR_1EEEEEENS4_6LayoutINS5_IJSC_SB_SB_EEENS5_IJSB_NSA_ILi0EEESW_EEEEENS5_IJNS4_10UnderscoreESZ_SZ_EEEEENS4_23SM90_TMA_LOAD_MULTICASTENS4_14ComposedLayoutINS4_7SwizzleILi1ELi4ELi3EEENS4_18smem_ptr_flag_bitsILi8EEENSU_INS5_IJNSA_ILi8EEESI_EEENS5_IJSI_SB_EEEEEEEvNS4_8identityENS4_13SM90_TMA_LOADES1C_vS1D_EENS_8epilogue10collective6detail29Sm90TmaWarpSpecializedAdapterINS1H_15DefaultEpilogueISK_SL_SL_NS1G_6thread17LinearCombinationISK_Li1EffLNS1L_9ScaleType4KindE0ELNS_15FloatRoundStyleE2ESK_EENS1_15EpilogueDefaultEEEEEvvEEEEvNT_6ParamsE,"a",@progbits
	.sectionflags	@""
	.align	4
.nv.constant0._ZN7cutlass13device_kernelINS_4gemm6kernel13GemmUniversalIN4cute5tupleIJiiiiEEENS1_10collective13CollectiveMmaINS1_37MainloopSm90TmaGmmaWarpSpecializedFP8ILi5ENS5_IJNS4_1CILi1EEENSA_ILi2EEESB_EEENS1_35KernelTmaWarpSpecializedCooperativeEEENS5_IJNSA_ILi256EEENSA_ILi64EEENSA_ILi32EEEEEENS_12float_e4m3_tENS5_IJlSB_lEEESK_SL_NS4_8TiledMMAINS4_8MMA_AtomIJNS4_4SM904GMMA30MMA_64x64x32_F32E4M3E4M3_SS_TNILNSP_7ScaleInE1ELSR_1EEEEEENS4_6LayoutINS5_IJSC_SB_SB_EEENS5_IJSB_NSA_ILi0EEESW_EEEEENS5_IJNS4_10UnderscoreESZ_SZ_EEEEENS4_23SM90_TMA_LOAD_MULTICASTENS4_14ComposedLayoutINS4_7SwizzleILi1ELi4ELi3EEENS4_18smem_ptr_flag_bitsILi8EEENSU_INS5_IJNSA_ILi8EEESI_EEENS5_IJSI_SB_EEEEEEEvNS4_8identityENS4_13SM90_TMA_LOADES1C_vS1D_EENS_8epilogue10collective6detail29Sm90TmaWarpSpecializedAdapterINS1H_15DefaultEpilogueISK_SL_SL_NS1G_6thread17LinearCombinationISK_Li1EffLNS1L_9ScaleType4KindE0ELNS_15FloatRoundStyleE2ESK_EENS1_15EpilogueDefaultEEEEEvvEEEEvNT_6ParamsE:
	.zero		1664


//--------------------- SYMBOLS --------------------------

	.type		.nv.reservedSmem.offset0,@object
	.size		.nv.reservedSmem.offset0,0x4
